	.target	sm_90a

	.elftype	@"ET_EXEC"


//--------------------- .note.nv.tkinfo           --------------------------
	.section	.note.nv.tkinfo,"",@"SHT_NOTE"
	.sectionflags	@"SHF_NOTE_NV_TKINFO"
	.tkinfo
        /*0018*/ 	.word	0x00000002
        /*0030*/ 	.string	""
        /*0030*/ 	.string	"ptxas"
        /*0030*/ 	.string	"Cuda compilation tools, release 13.0, V13.0.88"
        /*0030*/ 	.string	"Build cuda_13.0.r13.0/compiler.36424714_0"
        /*0030*/ 	.string	"-arch sm_90a -m 64 "



//--------------------- .note.nv.cuinfo           --------------------------
	.section	.note.nv.cuinfo,"",@"SHT_NOTE"
	.sectionflags	@"SHF_NOTE_NV_CUINFO"
        /*0018*/ 	.short	0x0002
        /*001a*/ 	.short	0x005a
        /*001c*/ 	.short	0x0082
	.zero		2


//--------------------- .nv.info                  --------------------------
	.section	.nv.info,"",@"SHT_CUDA_INFO"
	.align	4


	//----- nvinfo : EIATTR_REGCOUNT
	.align		4
        /*0000*/ 	.byte	0x04, 0x2f
        /*0002*/ 	.short	(.L_12 - .L_11)
	.align		4
.L_11:
        /*0004*/ 	.word	index@(_ZN7cutlass13device_kernelIN5flash19enable_sm80_to_sm89INS1_16FlashAttnFwdSm80INS1_25CollectiveMainloopFwdSm80ILi4ELi1ELb0EN4cute5tupleIJNS5_1CILi128EEENS7_ILi64EEENS7_ILi96EEEEEELi96ENS_10bfloat16_tEfNS_4arch4Sm80ELb1ELb0ELb0ELb1ELb1ELb1ELb1ELb0EEENS1_21CollectiveEpilogueFwdINS6_IJS8_SA_S9_EEENS6_IJNS7_ILi1EEESI_SI_EEESC_SE_Li128ELb1ELb1ELb0ELb0EEENS1_19SingleTileSchedulerILb1ELb0ELb1ELi128EEEEEEEEEvNT_6ParamsE)
        /*0008*/ 	.word	0x00000004


	//----- nvinfo : EIATTR_FRAME_SIZE
	.align		4
.L_12:
        /*000c*/ 	.byte	0x04, 0x11
        /*000e*/ 	.short	(.L_14 - .L_13)
	.align		4
.L_13:
        /*0010*/ 	.word	index@(_ZN7cutlass13device_kernelIN5flash19enable_sm80_to_sm89INS1_16FlashAttnFwdSm80INS1_25CollectiveMainloopFwdSm80ILi4ELi1ELb0EN4cute5tupleIJNS5_1CILi128EEENS7_ILi64EEENS7_ILi96EEEEEELi96ENS_10bfloat16_tEfNS_4arch4Sm80ELb1ELb0ELb0ELb1ELb1ELb1ELb1ELb0EEENS1_21CollectiveEpilogueFwdINS6_IJS8_SA_S9_EEENS6_IJNS7_ILi1EEESI_SI_EEESC_SE_Li128ELb1ELb1ELb0ELb0EEENS1_19SingleTileSchedulerILb1ELb0ELb1ELi128EEEEEEEEEvNT_6ParamsE)
        /*0014*/ 	.word	0x00000000


	//----- nvinfo : EIATTR_REGCOUNT
	.align		4
.L_14:
        /*0018*/ 	.byte	0x04, 0x2f
        /*001a*/ 	.short	(.L_16 - .L_15)
	.align		4
.L_15:
        /*001c*/ 	.word	index@(_ZN7cutlass13device_kernelIN5flash19enable_sm80_to_sm89INS1_16FlashAttnFwdSm80INS1_25CollectiveMainloopFwdSm80ILi4ELi1ELb0EN4cute5tupleIJNS5_1CILi128EEENS7_ILi64EEENS7_ILi96EEEEEELi96ENS_10bfloat16_tEfNS_4arch4Sm80ELb1ELb0ELb0ELb1ELb1ELb0ELb1ELb0EEENS1_21CollectiveEpilogueFwdINS6_IJS8_SA_S9_EEENS6_IJNS7_ILi1EEESI_SI_EEESC_SE_Li128ELb1ELb1ELb0ELb0EEENS1_19SingleTileSchedulerILb1ELb0ELb1ELi128EEEEEEEEEvNT_6ParamsE)
        /*0020*/ 	.word	0x00000004


	//----- nvinfo : EIATTR_FRAME_SIZE
	.align		4
.L_16:
        /*0024*/ 	.byte	0x04, 0x11
        /*0026*/ 	.short	(.L_18 - .L_17)
	.align		4
.L_17:
        /*0028*/ 	.word	index@(_ZN7cutlass13device_kernelIN5flash19enable_sm80_to_sm89INS1_16FlashAttnFwdSm80INS1_25CollectiveMainloopFwdSm80ILi4ELi1ELb0EN4cute5tupleIJNS5_1CILi128EEENS7_ILi64EEENS7_ILi96EEEEEELi96ENS_10bfloat16_tEfNS_4arch4Sm80ELb1ELb0ELb0ELb1ELb1ELb0ELb1ELb0EEENS1_21CollectiveEpilogueFwdINS6_IJS8_SA_S9_EEENS6_IJNS7_ILi1EEESI_SI_EEESC_SE_Li128ELb1ELb1ELb0ELb0EEENS1_19SingleTileSchedulerILb1ELb0ELb1ELi128EEEEEEEEEvNT_6ParamsE)
        /*002c*/ 	.word	0x00000000


	//----- nvinfo : EIATTR_REGCOUNT
	.align		4
.L_18:
        /*0030*/ 	.byte	0x04, 0x2f
        /*0032*/ 	.short	(.L_20 - .L_19)
	.align		4
.L_19:
        /*0034*/ 	.word	index@(_ZN7cutlass13device_kernelIN5flash19enable_sm80_to_sm89INS1_16FlashAttnFwdSm80INS1_25CollectiveMainloopFwdSm80ILi4ELi1ELb0EN4cute5tupleIJNS5_1CILi128EEENS7_ILi64EEENS7_ILi96EEEEEELi96ENS_10bfloat16_tEfNS_4arch4Sm80ELb1ELb0ELb0ELb0ELb1ELb0ELb1ELb0EEENS1_21CollectiveEpilogueFwdINS6_IJS8_SA_S9_EEENS6_IJNS7_ILi1EEESI_SI_EEESC_SE_Li128ELb0ELb1ELb0ELb0EEENS1_30DynamicPersistentTileSchedulerILi128ELi128ELb0ELb1ELb0EEEEEEEEEvNT_6ParamsE)
        /*0038*/ 	.word	0x00000004


	//----- nvinfo : EIATTR_FRAME_SIZE
	.align		4
.L_20:
        /*003c*/ 	.byte	0x04, 0x11
        /*003e*/ 	.short	(.L_22 - .L_21)
	.align		4
.L_21:
        /*0040*/ 	.word	index@(_ZN7cutlass13device_kernelIN5flash19enable_sm80_to_sm89INS1_16FlashAttnFwdSm80INS1_25CollectiveMainloopFwdSm80ILi4ELi1ELb0EN4cute5tupleIJNS5_1CILi128EEENS7_ILi64EEENS7_ILi96EEEEEELi96ENS_10bfloat16_tEfNS_4arch4Sm80ELb1ELb0ELb0ELb0ELb1ELb0ELb1ELb0EEENS1_21CollectiveEpilogueFwdINS6_IJS8_SA_S9_EEENS6_IJNS7_ILi1EEESI_SI_EEESC_SE_Li128ELb0ELb1ELb0ELb0EEENS1_30DynamicPersistentTileSchedulerILi128ELi128ELb0ELb1ELb0EEEEEEEEEvNT_6ParamsE)
        /*0044*/ 	.word	0x00000000


	//----- nvinfo : EIATTR_REGCOUNT
	.align		4
.L_22:
        /*0048*/ 	.byte	0x04, 0x2f
        /*004a*/ 	.short	(.L_24 - .L_23)
	.align		4
.L_23:
        /*004c*/ 	.word	index@(_ZN7cutlass13device_kernelIN5flash19enable_sm80_to_sm89INS1_16FlashAttnFwdSm80INS1_25CollectiveMainloopFwdSm80ILi4ELi1ELb0EN4cute5tupleIJNS5_1CILi128EEENS7_ILi48EEENS7_ILi96EEEEEELi96ENS_10bfloat16_tEfNS_4arch4Sm80ELb0ELb1ELb0ELb1ELb1ELb1ELb1ELb0EEENS1_21CollectiveEpilogueFwdINS6_IJS8_SA_S9_EEENS6_IJNS7_ILi1EEESI_SI_EEESC_SE_Li128ELb1ELb1ELb0ELb0EEENS1_19SingleTileSchedulerILb1ELb0ELb1ELi128EEEEEEEEEvNT_6ParamsE)
        /*0050*/ 	.word	0x00000004


	//----- nvinfo : EIATTR_FRAME_SIZE
	.align		4
.L_24:
        /*0054*/ 	.byte	0x04, 0x11
        /*0056*/ 	.short	(.L_26 - .L_25)
	.align		4
.L_25:
        /*0058*/ 	.word	index@(_ZN7cutlass13device_kernelIN5flash19enable_sm80_to_sm89INS1_16FlashAttnFwdSm80INS1_25CollectiveMainloopFwdSm80ILi4ELi1ELb0EN4cute5tupleIJNS5_1CILi128EEENS7_ILi48EEENS7_ILi96EEEEEELi96ENS_10bfloat16_tEfNS_4arch4Sm80ELb0ELb1ELb0ELb1ELb1ELb1ELb1ELb0EEENS1_21CollectiveEpilogueFwdINS6_IJS8_SA_S9_EEENS6_IJNS7_ILi1EEESI_SI_EEESC_SE_Li128ELb1ELb1ELb0ELb0EEENS1_19SingleTileSchedulerILb1ELb0ELb1ELi128EEEEEEEEEvNT_6ParamsE)
        /*005c*/ 	.word	0x00000000


	//----- nvinfo : EIATTR_REGCOUNT
	.align		4
.L_26:
        /*0060*/ 	.byte	0x04, 0x2f
        /*0062*/ 	.short	(.L_28 - .L_27)
	.align		4
.L_27:
        /*0064*/ 	.word	index@(_ZN7cutlass13device_kernelIN5flash19enable_sm80_to_sm89INS1_16FlashAttnFwdSm80INS1_25CollectiveMainloopFwdSm80ILi4ELi1ELb0EN4cute5tupleIJNS5_1CILi128EEENS7_ILi48EEENS7_ILi96EEEEEELi96ENS_10bfloat16_tEfNS_4arch4Sm80ELb0ELb1ELb0ELb1ELb1ELb0ELb1ELb0EEENS1_21CollectiveEpilogueFwdINS6_IJS8_SA_S9_EEENS6_IJNS7_ILi1EEESI_SI_EEESC_SE_Li128ELb1ELb1ELb0ELb0EEENS1_19SingleTileSchedulerILb1ELb0ELb1ELi128EEEEEEEEEvNT_6ParamsE)
        /*0068*/ 	.word	0x00000004


	//----- nvinfo : EIATTR_FRAME_SIZE
	.align		4
.L_28:
        /*006c*/ 	.byte	0x04, 0x11
        /*006e*/ 	.short	(.L_30 - .L_29)
	.align		4
.L_29:
        /*0070*/ 	.word	index@(_ZN7cutlass13device_kernelIN5flash19enable_sm80_to_sm89INS1_16FlashAttnFwdSm80INS1_25CollectiveMainloopFwdSm80ILi4ELi1ELb0EN4cute5tupleIJNS5_1CILi128EEENS7_ILi48EEENS7_ILi96EEEEEELi96ENS_10bfloat16_tEfNS_4arch4Sm80ELb0ELb1ELb0ELb1ELb1ELb0ELb1ELb0EEENS1_21CollectiveEpilogueFwdINS6_IJS8_SA_S9_EEENS6_IJNS7_ILi1EEESI_SI_EEESC_SE_Li128ELb1ELb1ELb0ELb0EEENS1_19SingleTileSchedulerILb1ELb0ELb1ELi128EEEEEEEEEvNT_6ParamsE)
        /*0074*/ 	.word	0x00000000


	//----- nvinfo : EIATTR_REGCOUNT
	.align		4
.L_30:
        /*0078*/ 	.byte	0x04, 0x2f
        /*007a*/ 	.short	(.L_32 - .L_31)
	.align		4
.L_31:
        /*007c*/ 	.word	index@(_ZN7cutlass13device_kernelIN5flash19enable_sm80_to_sm89INS1_16FlashAttnFwdSm80INS1_25CollectiveMainloopFwdSm80ILi4ELi1ELb0EN4cute5tupleIJNS5_1CILi128EEENS7_ILi48EEENS7_ILi96EEEEEELi96ENS_10bfloat16_tEfNS_4arch4Sm80ELb0ELb1ELb0ELb0ELb1ELb0ELb1ELb0EEENS1_21CollectiveEpilogueFwdINS6_IJS8_SA_S9_EEENS6_IJNS7_ILi1EEESI_SI_EEESC_SE_Li128ELb0ELb1ELb0ELb0EEENS1_19SingleTileSchedulerILb0ELb0ELb1ELi128EEEEEEEEEvNT_6ParamsE)
        /*0080*/ 	.word	0x00000004


	//----- nvinfo : EIATTR_FRAME_SIZE
	.align		4
.L_32:
        /*0084*/ 	.byte	0x04, 0x11
        /*0086*/ 	.short	(.L_34 - .L_33)
	.align		4
.L_33:
        /*0088*/ 	.word	index@(_ZN7cutlass13device_kernelIN5flash19enable_sm80_to_sm89INS1_16FlashAttnFwdSm80INS1_25CollectiveMainloopFwdSm80ILi4ELi1ELb0EN4cute5tupleIJNS5_1CILi128EEENS7_ILi48EEENS7_ILi96EEEEEELi96ENS_10bfloat16_tEfNS_4arch4Sm80ELb0ELb1ELb0ELb0ELb1ELb0ELb1ELb0EEENS1_21CollectiveEpilogueFwdINS6_IJS8_SA_S9_EEENS6_IJNS7_ILi1EEESI_SI_EEESC_SE_Li128ELb0ELb1ELb0ELb0EEENS1_19SingleTileSchedulerILb0ELb0ELb1ELi128EEEEEEEEEvNT_6ParamsE)
        /*008c*/ 	.word	0x00000000


	//----- nvinfo : EIATTR_REGCOUNT
	.align		4
.L_34:
        /*0090*/ 	.byte	0x04, 0x2f
        /*0092*/ 	.short	(.L_36 - .L_35)
	.align		4
.L_35:
        /*0094*/ 	.word	index@(_ZN7cutlass13device_kernelIN5flash19enable_sm80_to_sm89INS1_16FlashAttnFwdSm80INS1_25CollectiveMainloopFwdSm80ILi4ELi1ELb0EN4cute5tupleIJNS5_1CILi128EEENS7_ILi64EEENS7_ILi96EEEEEELi96ENS_10bfloat16_tEfNS_4arch4Sm80ELb0ELb0ELb0ELb1ELb1ELb1ELb1ELb0EEENS1_21CollectiveEpilogueFwdINS6_IJS8_SA_S9_EEENS6_IJNS7_ILi1EEESI_SI_EEESC_SE_Li128ELb1ELb1ELb0ELb0EEENS1_19SingleTileSchedulerILb1ELb0ELb1ELi128EEEEEEEEEvNT_6ParamsE)
        /*0098*/ 	.word	0x00000004


	//----- nvinfo : EIATTR_FRAME_SIZE
	.align		4
.L_36:
        /*009c*/ 	.byte	0x04, 0x11
        /*009e*/ 	.short	(.L_38 - .L_37)
	.align		4
.L_37:
        /*00a0*/ 	.word	index@(_ZN7cutlass13device_kernelIN5flash19enable_sm80_to_sm89INS1_16FlashAttnFwdSm80INS1_25CollectiveMainloopFwdSm80ILi4ELi1ELb0EN4cute5tupleIJNS5_1CILi128EEENS7_ILi64EEENS7_ILi96EEEEEELi96ENS_10bfloat16_tEfNS_4arch4Sm80ELb0ELb0ELb0ELb1ELb1ELb1ELb1ELb0EEENS1_21CollectiveEpilogueFwdINS6_IJS8_SA_S9_EEENS6_IJNS7_ILi1EEESI_SI_EEESC_SE_Li128ELb1ELb1ELb0ELb0EEENS1_19SingleTileSchedulerILb1ELb0ELb1ELi128EEEEEEEEEvNT_6ParamsE)
        /*00a4*/ 	.word	0x00000000


	//----- nvinfo : EIATTR_REGCOUNT
	.align		4
.L_38:
        /*00a8*/ 	.byte	0x04, 0x2f
        /*00aa*/ 	.short	(.L_40 - .L_39)
	.align		4
.L_39:
        /*00ac*/ 	.word	index@(_ZN7cutlass13device_kernelIN5flash19enable_sm80_to_sm89INS1_16FlashAttnFwdSm80INS1_25CollectiveMainloopFwdSm80ILi4ELi1ELb0EN4cute5tupleIJNS5_1CILi128EEENS7_ILi64EEENS7_ILi96EEEEEELi96ENS_10bfloat16_tEfNS_4arch4Sm80ELb0ELb0ELb0ELb1ELb1ELb0ELb1ELb0EEENS1_21CollectiveEpilogueFwdINS6_IJS8_SA_S9_EEENS6_IJNS7_ILi1EEESI_SI_EEESC_SE_Li128ELb1ELb1ELb0ELb0EEENS1_19SingleTileSchedulerILb1ELb0ELb1ELi128EEEEEEEEEvNT_6ParamsE)
        /*00b0*/ 	.word	0x00000004


	//----- nvinfo : EIATTR_FRAME_SIZE
	.align		4
.L_40:
        /*00b4*/ 	.byte	0x04, 0x11
        /*00b6*/ 	.short	(.L_42 - .L_41)
	.align		4
.L_41:
        /*00b8*/ 	.word	index@(_ZN7cutlass13device_kernelIN5flash19enable_sm80_to_sm89INS1_16FlashAttnFwdSm80INS1_25CollectiveMainloopFwdSm80ILi4ELi1ELb0EN4cute5tupleIJNS5_1CILi128EEENS7_ILi64EEENS7_ILi96EEEEEELi96ENS_10bfloat16_tEfNS_4arch4Sm80ELb0ELb0ELb0ELb1ELb1ELb0ELb1ELb0EEENS1_21CollectiveEpilogueFwdINS6_IJS8_SA_S9_EEENS6_IJNS7_ILi1EEESI_SI_EEESC_SE_Li128ELb1ELb1ELb0ELb0EEENS1_19SingleTileSchedulerILb1ELb0ELb1ELi128EEEEEEEEEvNT_6ParamsE)
        /*00bc*/ 	.word	0x00000000


	//----- nvinfo : EIATTR_REGCOUNT
	.align		4
.L_42:
        /*00c0*/ 	.byte	0x04, 0x2f
        /*00c2*/ 	.short	(.L_44 - .L_43)
	.align		4
.L_43:
        /*00c4*/ 	.word	index@(_ZN7cutlass13device_kernelIN5flash19enable_sm80_to_sm89INS1_16FlashAttnFwdSm80INS1_25CollectiveMainloopFwdSm80ILi4ELi1ELb0EN4cute5tupleIJNS5_1CILi128EEENS7_ILi64EEENS7_ILi96EEEEEELi96ENS_10bfloat16_tEfNS_4arch4Sm80ELb0ELb0ELb0ELb0ELb1ELb0ELb1ELb0EEENS1_21CollectiveEpilogueFwdINS6_IJS8_SA_S9_EEENS6_IJNS7_ILi1EEESI_SI_EEESC_SE_Li128ELb0ELb1ELb0ELb0EEENS1_19SingleTileSchedulerILb0ELb0ELb1ELi128EEEEEEEEEvNT_6ParamsE)
        /*00c8*/ 	.word	0x00000004


	//----- nvinfo : EIATTR_FRAME_SIZE
	.align		4
.L_44:
        /*00cc*/ 	.byte	0x04, 0x11
        /*00ce*/ 	.short	(.L_46 - .L_45)
	.align		4
.L_45:
        /*00d0*/ 	.word	index@(_ZN7cutlass13device_kernelIN5flash19enable_sm80_to_sm89INS1_16FlashAttnFwdSm80INS1_25CollectiveMainloopFwdSm80ILi4ELi1ELb0EN4cute5tupleIJNS5_1CILi128EEENS7_ILi64EEENS7_ILi96EEEEEELi96ENS_10bfloat16_tEfNS_4arch4Sm80ELb0ELb0ELb0ELb0ELb1ELb0ELb1ELb0EEENS1_21CollectiveEpilogueFwdINS6_IJS8_SA_S9_EEENS6_IJNS7_ILi1EEESI_SI_EEESC_SE_Li128ELb0ELb1ELb0ELb0EEENS1_19SingleTileSchedulerILb0ELb0ELb1ELi128EEEEEEEEEvNT_6ParamsE)
        /*00d4*/ 	.word	0x00000000


	//----- nvinfo : EIATTR_REGCOUNT
	.align		4
.L_46:
        /*00d8*/ 	.byte	0x04, 0x2f
        /*00da*/ 	.short	(.L_48 - .L_47)
	.align		4
.L_47:
        /*00dc*/ 	.word	index@(_ZN7cutlass13device_kernelIN5flash19enable_sm80_to_sm89INS1_16FlashAttnFwdSm80INS1_25CollectiveMainloopFwdSm80ILi4ELi1ELb0EN4cute5tupleIJNS5_1CILi128EEENS7_ILi64EEENS7_ILi96EEEEEELi96ENS_10bfloat16_tEfNS_4arch4Sm80ELb1ELb0ELb1ELb1ELb1ELb1ELb1ELb0EEENS1_21CollectiveEpilogueFwdINS6_IJS8_SA_S9_EEENS6_IJNS7_ILi1EEESI_SI_EEESC_SE_Li128ELb1ELb1ELb0ELb0EEENS1_19SingleTileSchedulerILb1ELb0ELb1ELi128EEEEEEEEEvNT_6ParamsE)
        /*00e0*/ 	.word	0x00000004


	//----- nvinfo : EIATTR_FRAME_SIZE
	.align		4
.L_48:
        /*00e4*/ 	.byte	0x04, 0x11
        /*00e6*/ 	.short	(.L_50 - .L_49)
	.align		4
.L_49:
        /*00e8*/ 	.word	index@(_ZN7cutlass13device_kernelIN5flash19enable_sm80_to_sm89INS1_16FlashAttnFwdSm80INS1_25CollectiveMainloopFwdSm80ILi4ELi1ELb0EN4cute5tupleIJNS5_1CILi128EEENS7_ILi64EEENS7_ILi96EEEEEELi96ENS_10bfloat16_tEfNS_4arch4Sm80ELb1ELb0ELb1ELb1ELb1ELb1ELb1ELb0EEENS1_21CollectiveEpilogueFwdINS6_IJS8_SA_S9_EEENS6_IJNS7_ILi1EEESI_SI_EEESC_SE_Li128ELb1ELb1ELb0ELb0EEENS1_19SingleTileSchedulerILb1ELb0ELb1ELi128EEEEEEEEEvNT_6ParamsE)
        /*00ec*/ 	.word	0x00000000


	//----- nvinfo : EIATTR_REGCOUNT
	.align		4
.L_50:
        /*00f0*/ 	.byte	0x04, 0x2f
        /*00f2*/ 	.short	(.L_52 - .L_51)
	.align		4
.L_51:
        /*00f4*/ 	.word	index@(_ZN7cutlass13device_kernelIN5flash19enable_sm80_to_sm89INS1_16FlashAttnFwdSm80INS1_25CollectiveMainloopFwdSm80ILi4ELi1ELb0EN4cute5tupleIJNS5_1CILi128EEENS7_ILi64EEENS7_ILi96EEEEEELi96ENS_10bfloat16_tEfNS_4arch4Sm80ELb1ELb0ELb1ELb1ELb1ELb0ELb1ELb0EEENS1_21CollectiveEpilogueFwdINS6_IJS8_SA_S9_EEENS6_IJNS7_ILi1EEESI_SI_EEESC_SE_Li128ELb1ELb1ELb0ELb0EEENS1_19SingleTileSchedulerILb1ELb0ELb1ELi128EEEEEEEEEvNT_6ParamsE)
        /*00f8*/ 	.word	0x00000004


	//----- nvinfo : EIATTR_FRAME_SIZE
	.align		4
.L_52:
        /*00fc*/ 	.byte	0x04, 0x11
        /*00fe*/ 	.short	(.L_54 - .L_53)
	.align		4
.L_53:
        /*0100*/ 	.word	index@(_ZN7cutlass13device_kernelIN5flash19enable_sm80_to_sm89INS1_16FlashAttnFwdSm80INS1_25CollectiveMainloopFwdSm80ILi4ELi1ELb0EN4cute5tupleIJNS5_1CILi128EEENS7_ILi64EEENS7_ILi96EEEEEELi96ENS_10bfloat16_tEfNS_4arch4Sm80ELb1ELb0ELb1ELb1ELb1ELb0ELb1ELb0EEENS1_21CollectiveEpilogueFwdINS6_IJS8_SA_S9_EEENS6_IJNS7_ILi1EEESI_SI_EEESC_SE_Li128ELb1ELb1ELb0ELb0EEENS1_19SingleTileSchedulerILb1ELb0ELb1ELi128EEEEEEEEEvNT_6ParamsE)
        /*0104*/ 	.word	0x00000000


	//----- nvinfo : EIATTR_REGCOUNT
	.align		4
.L_54:
        /*0108*/ 	.byte	0x04, 0x2f
        /*010a*/ 	.short	(.L_56 - .L_55)
	.align		4
.L_55:
        /*010c*/ 	.word	index@(_ZN7cutlass13device_kernelIN5flash19enable_sm80_to_sm89INS1_16FlashAttnFwdSm80INS1_25CollectiveMainloopFwdSm80ILi4ELi1ELb0EN4cute5tupleIJNS5_1CILi128EEENS7_ILi64EEENS7_ILi96EEEEEELi96ENS_10bfloat16_tEfNS_4arch4Sm80ELb1ELb0ELb1ELb0ELb1ELb0ELb1ELb0EEENS1_21CollectiveEpilogueFwdINS6_IJS8_SA_S9_EEENS6_IJNS7_ILi1EEESI_SI_EEESC_SE_Li128ELb0ELb1ELb0ELb0EEENS1_30DynamicPersistentTileSchedulerILi128ELi128ELb0ELb1ELb0EEEEEEEEEvNT_6ParamsE)
        /*0110*/ 	.word	0x00000004


	//----- nvinfo : EIATTR_FRAME_SIZE
	.align		4
.L_56:
        /*0114*/ 	.byte	0x04, 0x11
        /*0116*/ 	.short	(.L_58 - .L_57)
	.align		4
.L_57:
        /*0118*/ 	.word	index@(_ZN7cutlass13device_kernelIN5flash19enable_sm80_to_sm89INS1_16FlashAttnFwdSm80INS1_25CollectiveMainloopFwdSm80ILi4ELi1ELb0EN4cute5tupleIJNS5_1CILi128EEENS7_ILi64EEENS7_ILi96EEEEEELi96ENS_10bfloat16_tEfNS_4arch4Sm80ELb1ELb0ELb1ELb0ELb1ELb0ELb1ELb0EEENS1_21CollectiveEpilogueFwdINS6_IJS8_SA_S9_EEENS6_IJNS7_ILi1EEESI_SI_EEESC_SE_Li128ELb0ELb1ELb0ELb0EEENS1_30DynamicPersistentTileSchedulerILi128ELi128ELb0ELb1ELb0EEEEEEEEEvNT_6ParamsE)
        /*011c*/ 	.word	0x00000000


	//----- nvinfo : EIATTR_REGCOUNT
	.align		4
.L_58:
        /*0120*/ 	.byte	0x04, 0x2f
        /*0122*/ 	.short	(.L_60 - .L_59)
	.align		4
.L_59:
        /*0124*/ 	.word	index@(_ZN7cutlass13device_kernelIN5flash19enable_sm80_to_sm89INS1_16FlashAttnFwdSm80INS1_25CollectiveMainloopFwdSm80ILi4ELi1ELb0EN4cute5tupleIJNS5_1CILi128EEENS7_ILi48EEENS7_ILi96EEEEEELi96ENS_10bfloat16_tEfNS_4arch4Sm80ELb0ELb1ELb1ELb1ELb1ELb1ELb1ELb0EEENS1_21CollectiveEpilogueFwdINS6_IJS8_SA_S9_EEENS6_IJNS7_ILi1EEESI_SI_EEESC_SE_Li128ELb1ELb1ELb0ELb0EEENS1_19SingleTileSchedulerILb1ELb0ELb1ELi128EEEEEEEEEvNT_6ParamsE)
        /*0128*/ 	.word	0x00000004


	//----- nvinfo : EIATTR_FRAME_SIZE
	.align		4
.L_60:
        /*012c*/ 	.byte	0x04, 0x11
        /*012e*/ 	.short	(.L_62 - .L_61)
	.align		4
.L_61:
        /*0130*/ 	.word	index@(_ZN7cutlass13device_kernelIN5flash19enable_sm80_to_sm89INS1_16FlashAttnFwdSm80INS1_25CollectiveMainloopFwdSm80ILi4ELi1ELb0EN4cute5tupleIJNS5_1CILi128EEENS7_ILi48EEENS7_ILi96EEEEEELi96ENS_10bfloat16_tEfNS_4arch4Sm80ELb0ELb1ELb1ELb1ELb1ELb1ELb1ELb0EEENS1_21CollectiveEpilogueFwdINS6_IJS8_SA_S9_EEENS6_IJNS7_ILi1EEESI_SI_EEESC_SE_Li128ELb1ELb1ELb0ELb0EEENS1_19SingleTileSchedulerILb1ELb0ELb1ELi128EEEEEEEEEvNT_6ParamsE)
        /*0134*/ 	.word	0x00000000


	//----- nvinfo : EIATTR_REGCOUNT
	.align		4
.L_62:
        /*0138*/ 	.byte	0x04, 0x2f
        /*013a*/ 	.short	(.L_64 - .L_63)
	.align		4
.L_63:
        /*013c*/ 	.word	index@(_ZN7cutlass13device_kernelIN5flash19enable_sm80_to_sm89INS1_16FlashAttnFwdSm80INS1_25CollectiveMainloopFwdSm80ILi4ELi1ELb0EN4cute5tupleIJNS5_1CILi128EEENS7_ILi48EEENS7_ILi96EEEEEELi96ENS_10bfloat16_tEfNS_4arch4Sm80ELb0ELb1ELb1ELb1ELb1ELb0ELb1ELb0EEENS1_21CollectiveEpilogueFwdINS6_IJS8_SA_S9_EEENS6_IJNS7_ILi1EEESI_SI_EEESC_SE_Li128ELb1ELb1ELb0ELb0EEENS1_19SingleTileSchedulerILb1ELb0ELb1ELi128EEEEEEEEEvNT_6ParamsE)
        /*0140*/ 	.word	0x00000004


	//----- nvinfo : EIATTR_FRAME_SIZE
	.align		4
.L_64:
        /*0144*/ 	.byte	0x04, 0x11
        /*0146*/ 	.short	(.L_66 - .L_65)
	.align		4
.L_65:
        /*0148*/ 	.word	index@(_ZN7cutlass13device_kernelIN5flash19enable_sm80_to_sm89INS1_16FlashAttnFwdSm80INS1_25CollectiveMainloopFwdSm80ILi4ELi1ELb0EN4cute5tupleIJNS5_1CILi128EEENS7_ILi48EEENS7_ILi96EEEEEELi96ENS_10bfloat16_tEfNS_4arch4Sm80ELb0ELb1ELb1ELb1ELb1ELb0ELb1ELb0EEENS1_21CollectiveEpilogueFwdINS6_IJS8_SA_S9_EEENS6_IJNS7_ILi1EEESI_SI_EEESC_SE_Li128ELb1ELb1ELb0ELb0EEENS1_19SingleTileSchedulerILb1ELb0ELb1ELi128EEEEEEEEEvNT_6ParamsE)
        /*014c*/ 	.word	0x00000000


	//----- nvinfo : EIATTR_REGCOUNT
	.align		4
.L_66:
        /*0150*/ 	.byte	0x04, 0x2f
        /*0152*/ 	.short	(.L_68 - .L_67)
	.align		4
.L_67:
        /*0154*/ 	.word	index@(_ZN7cutlass13device_kernelIN5flash19enable_sm80_to_sm89INS1_16FlashAttnFwdSm80INS1_25CollectiveMainloopFwdSm80ILi4ELi1ELb0EN4cute5tupleIJNS5_1CILi128EEENS7_ILi48EEENS7_ILi96EEEEEELi96ENS_10bfloat16_tEfNS_4arch4Sm80ELb0ELb1ELb1ELb0ELb1ELb0ELb1ELb0EEENS1_21CollectiveEpilogueFwdINS6_IJS8_SA_S9_EEENS6_IJNS7_ILi1EEESI_SI_EEESC_SE_Li128ELb0ELb1ELb0ELb0EEENS1_19SingleTileSchedulerILb0ELb0ELb1ELi128EEEEEEEEEvNT_6ParamsE)
        /*0158*/ 	.word	0x00000004


	//----- nvinfo : EIATTR_FRAME_SIZE
	.align		4
.L_68:
        /*015c*/ 	.byte	0x04, 0x11
        /*015e*/ 	.short	(.L_70 - .L_69)
	.align		4
.L_69:
        /*0160*/ 	.word	index@(_ZN7cutlass13device_kernelIN5flash19enable_sm80_to_sm89INS1_16FlashAttnFwdSm80INS1_25CollectiveMainloopFwdSm80ILi4ELi1ELb0EN4cute5tupleIJNS5_1CILi128EEENS7_ILi48EEENS7_ILi96EEEEEELi96ENS_10bfloat16_tEfNS_4arch4Sm80ELb0ELb1ELb1ELb0ELb1ELb0ELb1ELb0EEENS1_21CollectiveEpilogueFwdINS6_IJS8_SA_S9_EEENS6_IJNS7_ILi1EEESI_SI_EEESC_SE_Li128ELb0ELb1ELb0ELb0EEENS1_19SingleTileSchedulerILb0ELb0ELb1ELi128EEEEEEEEEvNT_6ParamsE)
        /*0164*/ 	.word	0x00000000


	//----- nvinfo : EIATTR_REGCOUNT
	.align		4
.L_70:
        /*0168*/ 	.byte	0x04, 0x2f
        /*016a*/ 	.short	(.L_72 - .L_71)
	.align		4
.L_71:
        /*016c*/ 	.word	index@(_ZN7cutlass13device_kernelIN5flash19enable_sm80_to_sm89INS1_16FlashAttnFwdSm80INS1_25CollectiveMainloopFwdSm80ILi4ELi1ELb0EN4cute5tupleIJNS5_1CILi128EEENS7_ILi64EEENS7_ILi96EEEEEELi96ENS_10bfloat16_tEfNS_4arch4Sm80ELb0ELb0ELb1ELb1ELb1ELb1ELb1ELb0EEENS1_21CollectiveEpilogueFwdINS6_IJS8_SA_S9_EEENS6_IJNS7_ILi1EEESI_SI_EEESC_SE_Li128ELb1ELb1ELb0ELb0EEENS1_19SingleTileSchedulerILb1ELb0ELb1ELi128EEEEEEEEEvNT_6ParamsE)
        /*0170*/ 	.word	0x00000004


	//----- nvinfo : EIATTR_FRAME_SIZE
	.align		4
.L_72:
        /*0174*/ 	.byte	0x04, 0x11
        /*0176*/ 	.short	(.L_74 - .L_73)
	.align		4
.L_73:
        /*0178*/ 	.word	index@(_ZN7cutlass13device_kernelIN5flash19enable_sm80_to_sm89INS1_16FlashAttnFwdSm80INS1_25CollectiveMainloopFwdSm80ILi4ELi1ELb0EN4cute5tupleIJNS5_1CILi128EEENS7_ILi64EEENS7_ILi96EEEEEELi96ENS_10bfloat16_tEfNS_4arch4Sm80ELb0ELb0ELb1ELb1ELb1ELb1ELb1ELb0EEENS1_21CollectiveEpilogueFwdINS6_IJS8_SA_S9_EEENS6_IJNS7_ILi1EEESI_SI_EEESC_SE_Li128ELb1ELb1ELb0ELb0EEENS1_19SingleTileSchedulerILb1ELb0ELb1ELi128EEEEEEEEEvNT_6ParamsE)
        /*017c*/ 	.word	0x00000000


	//----- nvinfo : EIATTR_REGCOUNT
	.align		4
.L_74:
        /*0180*/ 	.byte	0x04, 0x2f
        /*0182*/ 	.short	(.L_76 - .L_75)
	.align		4
.L_75:
        /*0184*/ 	.word	index@(_ZN7cutlass13device_kernelIN5flash19enable_sm80_to_sm89INS1_16FlashAttnFwdSm80INS1_25CollectiveMainloopFwdSm80ILi4ELi1ELb0EN4cute5tupleIJNS5_1CILi128EEENS7_ILi64EEENS7_ILi96EEEEEELi96ENS_10bfloat16_tEfNS_4arch4Sm80ELb0ELb0ELb1ELb1ELb1ELb0ELb1ELb0EEENS1_21CollectiveEpilogueFwdINS6_IJS8_SA_S9_EEENS6_IJNS7_ILi1EEESI_SI_EEESC_SE_Li128ELb1ELb1ELb0ELb0EEENS1_19SingleTileSchedulerILb1ELb0ELb1ELi128EEEEEEEEEvNT_6ParamsE)
        /*0188*/ 	.word	0x00000004


	//----- nvinfo : EIATTR_FRAME_SIZE
	.align		4
.L_76:
        /*018c*/ 	.byte	0x04, 0x11
        /*018e*/ 	.short	(.L_78 - .L_77)
	.align		4
.L_77:
        /*0190*/ 	.word	index@(_ZN7cutlass13device_kernelIN5flash19enable_sm80_to_sm89INS1_16FlashAttnFwdSm80INS1_25CollectiveMainloopFwdSm80ILi4ELi1ELb0EN4cute5tupleIJNS5_1CILi128EEENS7_ILi64EEENS7_ILi96EEEEEELi96ENS_10bfloat16_tEfNS_4arch4Sm80ELb0ELb0ELb1ELb1ELb1ELb0ELb1ELb0EEENS1_21CollectiveEpilogueFwdINS6_IJS8_SA_S9_EEENS6_IJNS7_ILi1EEESI_SI_EEESC_SE_Li128ELb1ELb1ELb0ELb0EEENS1_19SingleTileSchedulerILb1ELb0ELb1ELi128EEEEEEEEEvNT_6ParamsE)
        /*0194*/ 	.word	0x00000000


	//----- nvinfo : EIATTR_REGCOUNT
	.align		4
.L_78:
        /*0198*/ 	.byte	0x04, 0x2f
        /*019a*/ 	.short	(.L_80 - .L_79)
	.align		4
.L_79:
        /*019c*/ 	.word	index@(_ZN7cutlass13device_kernelIN5flash19enable_sm80_to_sm89INS1_16FlashAttnFwdSm80INS1_25CollectiveMainloopFwdSm80ILi4ELi1ELb0EN4cute5tupleIJNS5_1CILi128EEENS7_ILi64EEENS7_ILi96EEEEEELi96ENS_10bfloat16_tEfNS_4arch4Sm80ELb0ELb0ELb1ELb0ELb1ELb0ELb1ELb0EEENS1_21CollectiveEpilogueFwdINS6_IJS8_SA_S9_EEENS6_IJNS7_ILi1EEESI_SI_EEESC_SE_Li128ELb0ELb1ELb0ELb0EEENS1_19SingleTileSchedulerILb0ELb0ELb1ELi128EEEEEEEEEvNT_6ParamsE)
        /*01a0*/ 	.word	0x00000004


	//----- nvinfo : EIATTR_FRAME_SIZE
	.align		4
.L_80:
        /*01a4*/ 	.byte	0x04, 0x11
        /*01a6*/ 	.short	(.L_82 - .L_81)
	.align		4
.L_81:
        /*01a8*/ 	.word	index@(_ZN7cutlass13device_kernelIN5flash19enable_sm80_to_sm89INS1_16FlashAttnFwdSm80INS1_25CollectiveMainloopFwdSm80ILi4ELi1ELb0EN4cute5tupleIJNS5_1CILi128EEENS7_ILi64EEENS7_ILi96EEEEEELi96ENS_10bfloat16_tEfNS_4arch4Sm80ELb0ELb0ELb1ELb0ELb1ELb0ELb1ELb0EEENS1_21CollectiveEpilogueFwdINS6_IJS8_SA_S9_EEENS6_IJNS7_ILi1EEESI_SI_EEESC_SE_Li128ELb0ELb1ELb0ELb0EEENS1_19SingleTileSchedulerILb0ELb0ELb1ELi128EEEEEEEEEvNT_6ParamsE)
        /*01ac*/ 	.word	0x00000000


	//----- nvinfo : EIATTR_MIN_STACK_SIZE
	.align		4
.L_82:
        /*01b0*/ 	.byte	0x04, 0x12
        /*01b2*/ 	.short	(.L_84 - .L_83)
	.align		4
.L_83:
        /*01b4*/ 	.word	index@(_ZN7cutlass13device_kernelIN5flash19enable_sm80_to_sm89INS1_16FlashAttnFwdSm80INS1_25CollectiveMainloopFwdSm80ILi4ELi1ELb0EN4cute5tupleIJNS5_1CILi128EEENS7_ILi64EEENS7_ILi96EEEEEELi96ENS_10bfloat16_tEfNS_4arch4Sm80ELb0ELb0ELb1ELb0ELb1ELb0ELb1ELb0EEENS1_21CollectiveEpilogueFwdINS6_IJS8_SA_S9_EEENS6_IJNS7_ILi1EEESI_SI_EEESC_SE_Li128ELb0ELb1ELb0ELb0EEENS1_19SingleTileSchedulerILb0ELb0ELb1ELi128EEEEEEEEEvNT_6ParamsE)
        /*01b8*/ 	.word	0x00000000


	//----- nvinfo : EIATTR_MIN_STACK_SIZE
	.align		4
.L_84:
        /*01bc*/ 	.byte	0x04, 0x12
        /*01be*/ 	.short	(.L_86 - .L_85)
	.align		4
.L_85:
        /*01c0*/ 	.word	index@(_ZN7cutlass13device_kernelIN5flash19enable_sm80_to_sm89INS1_16FlashAttnFwdSm80INS1_25CollectiveMainloopFwdSm80ILi4ELi1ELb0EN4cute5tupleIJNS5_1CILi128EEENS7_ILi64EEENS7_ILi96EEEEEELi96ENS_10bfloat16_tEfNS_4arch4Sm80ELb0ELb0ELb1ELb1ELb1ELb0ELb1ELb0EEENS1_21CollectiveEpilogueFwdINS6_IJS8_SA_S9_EEENS6_IJNS7_ILi1EEESI_SI_EEESC_SE_Li128ELb1ELb1ELb0ELb0EEENS1_19SingleTileSchedulerILb1ELb0ELb1ELi128EEEEEEEEEvNT_6ParamsE)
        /*01c4*/ 	.word	0x00000000


	//----- nvinfo : EIATTR_MIN_STACK_SIZE
	.align		4
.L_86:
        /*01c8*/ 	.byte	0x04, 0x12
        /*01ca*/ 	.short	(.L_88 - .L_87)
	.align		4
.L_87:
        /*01cc*/ 	.word	index@(_ZN7cutlass13device_kernelIN5flash19enable_sm80_to_sm89INS1_16FlashAttnFwdSm80INS1_25CollectiveMainloopFwdSm80ILi4ELi1ELb0EN4cute5tupleIJNS5_1CILi128EEENS7_ILi64EEENS7_ILi96EEEEEELi96ENS_10bfloat16_tEfNS_4arch4Sm80ELb0ELb0ELb1ELb1ELb1ELb1ELb1ELb0EEENS1_21CollectiveEpilogueFwdINS6_IJS8_SA_S9_EEENS6_IJNS7_ILi1EEESI_SI_EEESC_SE_Li128ELb1ELb1ELb0ELb0EEENS1_19SingleTileSchedulerILb1ELb0ELb1ELi128EEEEEEEEEvNT_6ParamsE)
        /*01d0*/ 	.word	0x00000000


	//----- nvinfo : EIATTR_MIN_STACK_SIZE
	.align		4
.L_88:
        /*01d4*/ 	.byte	0x04, 0x12
        /*01d6*/ 	.short	(.L_90 - .L_89)
	.align		4
.L_89:
        /*01d8*/ 	.word	index@(_ZN7cutlass13device_kernelIN5flash19enable_sm80_to_sm89INS1_16FlashAttnFwdSm80INS1_25CollectiveMainloopFwdSm80ILi4ELi1ELb0EN4cute5tupleIJNS5_1CILi128EEENS7_ILi48EEENS7_ILi96EEEEEELi96ENS_10bfloat16_tEfNS_4arch4Sm80ELb0ELb1ELb1ELb0ELb1ELb0ELb1ELb0EEENS1_21CollectiveEpilogueFwdINS6_IJS8_SA_S9_EEENS6_IJNS7_ILi1EEESI_SI_EEESC_SE_Li128ELb0ELb1ELb0ELb0EEENS1_19SingleTileSchedulerILb0ELb0ELb1ELi128EEEEEEEEEvNT_6ParamsE)
        /*01dc*/ 	.word	0x00000000


	//----- nvinfo : EIATTR_MIN_STACK_SIZE
	.align		4
.L_90:
        /*01e0*/ 	.byte	0x04, 0x12
        /*01e2*/ 	.short	(.L_92 - .L_91)
	.align		4
.L_91:
        /*01e4*/ 	.word	index@(_ZN7cutlass13device_kernelIN5flash19enable_sm80_to_sm89INS1_16FlashAttnFwdSm80INS1_25CollectiveMainloopFwdSm80ILi4ELi1ELb0EN4cute5tupleIJNS5_1CILi128EEENS7_ILi48EEENS7_ILi96EEEEEELi96ENS_10bfloat16_tEfNS_4arch4Sm80ELb0ELb1ELb1ELb1ELb1ELb0ELb1ELb0EEENS1_21CollectiveEpilogueFwdINS6_IJS8_SA_S9_EEENS6_IJNS7_ILi1EEESI_SI_EEESC_SE_Li128ELb1ELb1ELb0ELb0EEENS1_19SingleTileSchedulerILb1ELb0ELb1ELi128EEEEEEEEEvNT_6ParamsE)
        /*01e8*/ 	.word	0x00000000


	//----- nvinfo : EIATTR_MIN_STACK_SIZE
	.align		4
.L_92:
        /*01ec*/ 	.byte	0x04, 0x12
        /*01ee*/ 	.short	(.L_94 - .L_93)
	.align		4
.L_93:
        /*01f0*/ 	.word	index@(_ZN7cutlass13device_kernelIN5flash19enable_sm80_to_sm89INS1_16FlashAttnFwdSm80INS1_25CollectiveMainloopFwdSm80ILi4ELi1ELb0EN4cute5tupleIJNS5_1CILi128EEENS7_ILi48EEENS7_ILi96EEEEEELi96ENS_10bfloat16_tEfNS_4arch4Sm80ELb0ELb1ELb1ELb1ELb1ELb1ELb1ELb0EEENS1_21CollectiveEpilogueFwdINS6_IJS8_SA_S9_EEENS6_IJNS7_ILi1EEESI_SI_EEESC_SE_Li128ELb1ELb1ELb0ELb0EEENS1_19SingleTileSchedulerILb1ELb0ELb1ELi128EEEEEEEEEvNT_6ParamsE)
        /*01f4*/ 	.word	0x00000000


	//----- nvinfo : EIATTR_MIN_STACK_SIZE
	.align		4
.L_94:
        /*01f8*/ 	.byte	0x04, 0x12
        /*01fa*/ 	.short	(.L_96 - .L_95)
	.align		4
.L_95:
        /*01fc*/ 	.word	index@(_ZN7cutlass13device_kernelIN5flash19enable_sm80_to_sm89INS1_16FlashAttnFwdSm80INS1_25CollectiveMainloopFwdSm80ILi4ELi1ELb0EN4cute5tupleIJNS5_1CILi128EEENS7_ILi64EEENS7_ILi96EEEEEELi96ENS_10bfloat16_tEfNS_4arch4Sm80ELb1ELb0ELb1ELb0ELb1ELb0ELb1ELb0EEENS1_21CollectiveEpilogueFwdINS6_IJS8_SA_S9_EEENS6_IJNS7_ILi1EEESI_SI_EEESC_SE_Li128ELb0ELb1ELb0ELb0EEENS1_30DynamicPersistentTileSchedulerILi128ELi128ELb0ELb1ELb0EEEEEEEEEvNT_6ParamsE)
        /*0200*/ 	.word	0x00000000


	//----- nvinfo : EIATTR_MIN_STACK_SIZE
	.align		4
.L_96:
        /*0204*/ 	.byte	0x04, 0x12
        /*0206*/ 	.short	(.L_98 - .L_97)
	.align		4
.L_97:
        /*0208*/ 	.word	index@(_ZN7cutlass13device_kernelIN5flash19enable_sm80_to_sm89INS1_16FlashAttnFwdSm80INS1_25CollectiveMainloopFwdSm80ILi4ELi1ELb0EN4cute5tupleIJNS5_1CILi128EEENS7_ILi64EEENS7_ILi96EEEEEELi96ENS_10bfloat16_tEfNS_4arch4Sm80ELb1ELb0ELb1ELb1ELb1ELb0ELb1ELb0EEENS1_21CollectiveEpilogueFwdINS6_IJS8_SA_S9_EEENS6_IJNS7_ILi1EEESI_SI_EEESC_SE_Li128ELb1ELb1ELb0ELb0EEENS1_19SingleTileSchedulerILb1ELb0ELb1ELi128EEEEEEEEEvNT_6ParamsE)
        /*020c*/ 	.word	0x00000000


	//----- nvinfo : EIATTR_MIN_STACK_SIZE
	.align		4
.L_98:
        /*0210*/ 	.byte	0x04, 0x12
        /*0212*/ 	.short	(.L_100 - .L_99)
	.align		4
.L_99:
        /*0214*/ 	.word	index@(_ZN7cutlass13device_kernelIN5flash19enable_sm80_to_sm89INS1_16FlashAttnFwdSm80INS1_25CollectiveMainloopFwdSm80ILi4ELi1ELb0EN4cute5tupleIJNS5_1CILi128EEENS7_ILi64EEENS7_ILi96EEEEEELi96ENS_10bfloat16_tEfNS_4arch4Sm80ELb1ELb0ELb1ELb1ELb1ELb1ELb1ELb0EEENS1_21CollectiveEpilogueFwdINS6_IJS8_SA_S9_EEENS6_IJNS7_ILi1EEESI_SI_EEESC_SE_Li128ELb1ELb1ELb0ELb0EEENS1_19SingleTileSchedulerILb1ELb0ELb1ELi128EEEEEEEEEvNT_6ParamsE)
        /*0218*/ 	.word	0x00000000


	//----- nvinfo : EIATTR_MIN_STACK_SIZE
	.align		4
.L_100:
        /*021c*/ 	.byte	0x04, 0x12
        /*021e*/ 	.short	(.L_102 - .L_101)
	.align		4
.L_101:
        /*0220*/ 	.word	index@(_ZN7cutlass13device_kernelIN5flash19enable_sm80_to_sm89INS1_16FlashAttnFwdSm80INS1_25CollectiveMainloopFwdSm80ILi4ELi1ELb0EN4cute5tupleIJNS5_1CILi128EEENS7_ILi64EEENS7_ILi96EEEEEELi96ENS_10bfloat16_tEfNS_4arch4Sm80ELb0ELb0ELb0ELb0ELb1ELb0ELb1ELb0EEENS1_21CollectiveEpilogueFwdINS6_IJS8_SA_S9_EEENS6_IJNS7_ILi1EEESI_SI_EEESC_SE_Li128ELb0ELb1ELb0ELb0EEENS1_19SingleTileSchedulerILb0ELb0ELb1ELi128EEEEEEEEEvNT_6ParamsE)
        /*0224*/ 	.word	0x00000000


	//----- nvinfo : EIATTR_MIN_STACK_SIZE
	.align		4
.L_102:
        /*0228*/ 	.byte	0x04, 0x12
        /*022a*/ 	.short	(.L_104 - .L_103)
	.align		4
.L_103:
        /*022c*/ 	.word	index@(_ZN7cutlass13device_kernelIN5flash19enable_sm80_to_sm89INS1_16FlashAttnFwdSm80INS1_25CollectiveMainloopFwdSm80ILi4ELi1ELb0EN4cute5tupleIJNS5_1CILi128EEENS7_ILi64EEENS7_ILi96EEEEEELi96ENS_10bfloat16_tEfNS_4arch4Sm80ELb0ELb0ELb0ELb1ELb1ELb0ELb1ELb0EEENS1_21CollectiveEpilogueFwdINS6_IJS8_SA_S9_EEENS6_IJNS7_ILi1EEESI_SI_EEESC_SE_Li128ELb1ELb1ELb0ELb0EEENS1_19SingleTileSchedulerILb1ELb0ELb1ELi128EEEEEEEEEvNT_6ParamsE)
        /*0230*/ 	.word	0x00000000


	//----- nvinfo : EIATTR_MIN_STACK_SIZE
	.align		4
.L_104:
        /*0234*/ 	.byte	0x04, 0x12
        /*0236*/ 	.short	(.L_106 - .L_105)
	.align		4
.L_105:
        /*0238*/ 	.word	index@(_ZN7cutlass13device_kernelIN5flash19enable_sm80_to_sm89INS1_16FlashAttnFwdSm80INS1_25CollectiveMainloopFwdSm80ILi4ELi1ELb0EN4cute5tupleIJNS5_1CILi128EEENS7_ILi64EEENS7_ILi96EEEEEELi96ENS_10bfloat16_tEfNS_4arch4Sm80ELb0ELb0ELb0ELb1ELb1ELb1ELb1ELb0EEENS1_21CollectiveEpilogueFwdINS6_IJS8_SA_S9_EEENS6_IJNS7_ILi1EEESI_SI_EEESC_SE_Li128ELb1ELb1ELb0ELb0EEENS1_19SingleTileSchedulerILb1ELb0ELb1ELi128EEEEEEEEEvNT_6ParamsE)
        /*023c*/ 	.word	0x00000000


	//----- nvinfo : EIATTR_MIN_STACK_SIZE
	.align		4
.L_106:
        /*0240*/ 	.byte	0x04, 0x12
        /*0242*/ 	.short	(.L_108 - .L_107)
	.align		4
.L_107:
        /*0244*/ 	.word	index@(_ZN7cutlass13device_kernelIN5flash19enable_sm80_to_sm89INS1_16FlashAttnFwdSm80INS1_25CollectiveMainloopFwdSm80ILi4ELi1ELb0EN4cute5tupleIJNS5_1CILi128EEENS7_ILi48EEENS7_ILi96EEEEEELi96ENS_10bfloat16_tEfNS_4arch4Sm80ELb0ELb1ELb0ELb0ELb1ELb0ELb1ELb0EEENS1_21CollectiveEpilogueFwdINS6_IJS8_SA_S9_EEENS6_IJNS7_ILi1EEESI_SI_EEESC_SE_Li128ELb0ELb1ELb0ELb0EEENS1_19SingleTileSchedulerILb0ELb0ELb1ELi128EEEEEEEEEvNT_6ParamsE)
        /*0248*/ 	.word	0x00000000


	//----- nvinfo : EIATTR_MIN_STACK_SIZE
	.align		4
.L_108:
        /*024c*/ 	.byte	0x04, 0x12
        /*024e*/ 	.short	(.L_110 - .L_109)
	.align		4
.L_109:
        /*0250*/ 	.word	index@(_ZN7cutlass13device_kernelIN5flash19enable_sm80_to_sm89INS1_16FlashAttnFwdSm80INS1_25CollectiveMainloopFwdSm80ILi4ELi1ELb0EN4cute5tupleIJNS5_1CILi128EEENS7_ILi48EEENS7_ILi96EEEEEELi96ENS_10bfloat16_tEfNS_4arch4Sm80ELb0ELb1ELb0ELb1ELb1ELb0ELb1ELb0EEENS1_21CollectiveEpilogueFwdINS6_IJS8_SA_S9_EEENS6_IJNS7_ILi1EEESI_SI_EEESC_SE_Li128ELb1ELb1ELb0ELb0EEENS1_19SingleTileSchedulerILb1ELb0ELb1ELi128EEEEEEEEEvNT_6ParamsE)
        /*0254*/ 	.word	0x00000000


	//----- nvinfo : EIATTR_MIN_STACK_SIZE
	.align		4
.L_110:
        /*0258*/ 	.byte	0x04, 0x12
        /*025a*/ 	.short	(.L_112 - .L_111)
	.align		4
.L_111:
        /*025c*/ 	.word	index@(_ZN7cutlass13device_kernelIN5flash19enable_sm80_to_sm89INS1_16FlashAttnFwdSm80INS1_25CollectiveMainloopFwdSm80ILi4ELi1ELb0EN4cute5tupleIJNS5_1CILi128EEENS7_ILi48EEENS7_ILi96EEEEEELi96ENS_10bfloat16_tEfNS_4arch4Sm80ELb0ELb1ELb0ELb1ELb1ELb1ELb1ELb0EEENS1_21CollectiveEpilogueFwdINS6_IJS8_SA_S9_EEENS6_IJNS7_ILi1EEESI_SI_EEESC_SE_Li128ELb1ELb1ELb0ELb0EEENS1_19SingleTileSchedulerILb1ELb0ELb1ELi128EEEEEEEEEvNT_6ParamsE)
        /*0260*/ 	.word	0x00000000


	//----- nvinfo : EIATTR_MIN_STACK_SIZE
	.align		4
.L_112:
        /*0264*/ 	.byte	0x04, 0x12
        /*0266*/ 	.short	(.L_114 - .L_113)
	.align		4
.L_113:
        /*0268*/ 	.word	index@(_ZN7cutlass13device_kernelIN5flash19enable_sm80_to_sm89INS1_16FlashAttnFwdSm80INS1_25CollectiveMainloopFwdSm80ILi4ELi1ELb0EN4cute5tupleIJNS5_1CILi128EEENS7_ILi64EEENS7_ILi96EEEEEELi96ENS_10bfloat16_tEfNS_4arch4Sm80ELb1ELb0ELb0ELb0ELb1ELb0ELb1ELb0EEENS1_21CollectiveEpilogueFwdINS6_IJS8_SA_S9_EEENS6_IJNS7_ILi1EEESI_SI_EEESC_SE_Li128ELb0ELb1ELb0ELb0EEENS1_30DynamicPersistentTileSchedulerILi128ELi128ELb0ELb1ELb0EEEEEEEEEvNT_6ParamsE)
        /*026c*/ 	.word	0x00000000


	//----- nvinfo : EIATTR_MIN_STACK_SIZE
	.align		4
.L_114:
        /*0270*/ 	.byte	0x04, 0x12
        /*0272*/ 	.short	(.L_116 - .L_115)
	.align		4
.L_115:
        /*0274*/ 	.word	index@(_ZN7cutlass13device_kernelIN5flash19enable_sm80_to_sm89INS1_16FlashAttnFwdSm80INS1_25CollectiveMainloopFwdSm80ILi4ELi1ELb0EN4cute5tupleIJNS5_1CILi128EEENS7_ILi64EEENS7_ILi96EEEEEELi96ENS_10bfloat16_tEfNS_4arch4Sm80ELb1ELb0ELb0ELb1ELb1ELb0ELb1ELb0EEENS1_21CollectiveEpilogueFwdINS6_IJS8_SA_S9_EEENS6_IJNS7_ILi1EEESI_SI_EEESC_SE_Li128ELb1ELb1ELb0ELb0EEENS1_19SingleTileSchedulerILb1ELb0ELb1ELi128EEEEEEEEEvNT_6ParamsE)
        /*0278*/ 	.word	0x00000000


	//----- nvinfo : EIATTR_MIN_STACK_SIZE
	.align		4
.L_116:
        /*027c*/ 	.byte	0x04, 0x12
        /*027e*/ 	.short	(.L_118 - .L_117)
	.align		4
.L_117:
        /*0280*/ 	.word	index@(_ZN7cutlass13device_kernelIN5flash19enable_sm80_to_sm89INS1_16FlashAttnFwdSm80INS1_25CollectiveMainloopFwdSm80ILi4ELi1ELb0EN4cute5tupleIJNS5_1CILi128EEENS7_ILi64EEENS7_ILi96EEEEEELi96ENS_10bfloat16_tEfNS_4arch4Sm80ELb1ELb0ELb0ELb1ELb1ELb1ELb1ELb0EEENS1_21CollectiveEpilogueFwdINS6_IJS8_SA_S9_EEENS6_IJNS7_ILi1EEESI_SI_EEESC_SE_Li128ELb1ELb1ELb0ELb0EEENS1_19SingleTileSchedulerILb1ELb0ELb1ELi128EEEEEEEEEvNT_6ParamsE)
        /*0284*/ 	.word	0x00000000
.L_118:


//--------------------- .nv.compat                --------------------------
	.section	.nv.compat,"",@"SHT_CUDA_COMPAT_INFO"
	.align	4
        /*0000*/ 	.byte	0x02, 0x09, 0x01, 0x00, 0x02, 0x02, 0x01, 0x00, 0x02, 0x05, 0x05, 0x00, 0x03, 0x07, 0x01, 0x01
        /*0010*/ 	.byte	0x02, 0x03, 0x00, 0x00, 0x02, 0x06, 0x01, 0x00, 0x04, 0x0b, 0x08, 0x00, 0x00, 0x00, 0x00, 0x00
        /*0020*/ 	.byte	0x00, 0x00, 0x00, 0x00


//--------------------- .nv.info._ZN7cutlass13device_kernelIN5flash19enable_sm80_to_sm89INS1_16FlashAttnFwdSm80INS1_25CollectiveMainloopFwdSm80ILi4ELi1ELb0EN4cute5tupleIJNS5_1CILi128EEENS7_ILi64EEENS7_ILi96EEEEEELi96ENS_10bfloat16_tEfNS_4arch4Sm80ELb0ELb0ELb1ELb0ELb1ELb0ELb1ELb0EEENS1_21CollectiveEpilogueFwdINS6_IJS8_SA_S9_EEENS6_IJNS7_ILi1EEESI_SI_EEESC_SE_Li128ELb0ELb1ELb0ELb0EEENS1_19SingleTileSchedulerILb0ELb0ELb1ELi128EEEEEEEEEvNT_6ParamsE --------------------------
	.section	.nv.info._ZN7cutlass13device_kernelIN5flash19enable_sm80_to_sm89INS1_16FlashAttnFwdSm80INS1_25CollectiveMainloopFwdSm80ILi4ELi1ELb0EN4cute5tupleIJNS5_1CILi128EEENS7_ILi64EEENS7_ILi96EEEEEELi96ENS_10bfloat16_tEfNS_4arch4Sm80ELb0ELb0ELb1ELb0ELb1ELb0ELb1ELb0EEENS1_21CollectiveEpilogueFwdINS6_IJS8_SA_S9_EEENS6_IJNS7_ILi1EEESI_SI_EEESC_SE_Li128ELb0ELb1ELb0ELb0EEENS1_19SingleTileSchedulerILb0ELb0ELb1ELi128EEEEEEEEEvNT_6ParamsE,"",@"SHT_CUDA_INFO"
	.sectionflags	@""
	.align	4


	//----- nvinfo : EIATTR_CUDA_API_VERSION
	.align		4
        /*0000*/ 	.byte	0x04, 0x37
        /*0002*/ 	.short	(.L_120 - .L_119)
.L_119:
        /*0004*/ 	.word	0x00000082


	//----- nvinfo : EIATTR_KPARAM_INFO
	.align		4
.L_120:
        /*0008*/ 	.byte	0x04, 0x17
        /*000a*/ 	.short	(.L_122 - .L_121)
.L_121:
        /*000c*/ 	.word	0x00000000
        /*0010*/ 	.short	0x0000
        /*0012*/ 	.short	0x0000
        /*0014*/ 	.byte	0x00, 0xf0, 0x61, 0x10


	//----- nvinfo : EIATTR_SPARSE_MMA_MASK
	.align		4
.L_122:
        /*0018*/ 	.byte	0x03, 0x50
        /*001a*/ 	.short	0x0000


	//----- nvinfo : EIATTR_MAXREG_COUNT
	.align		4
        /*001c*/ 	.byte	0x03, 0x1b
        /*001e*/ 	.short	0x00ff


	//----- nvinfo : EIATTR_MERCURY_ISA_VERSION
	.align		4
        /*0020*/ 	.byte	0x03, 0x5f
        /*0022*/ 	.short	0x0101


	//----- nvinfo : EIATTR_EXIT_INSTR_OFFSETS
	.align		4
        /*0024*/ 	.byte	0x04, 0x1c
        /*0026*/ 	.short	(.L_124 - .L_123)


	//   ....[0]....
.L_123:
        /*0028*/ 	.word	0x00000010


	//----- nvinfo : EIATTR_MAX_THREADS
	.align		4
.L_124:
        /*002c*/ 	.byte	0x04, 0x05
        /*002e*/ 	.short	(.L_126 - .L_125)
.L_125:
        /*0030*/ 	.word	0x00000080
        /*0034*/ 	.word	0x00000001
        /*0038*/ 	.word	0x00000001


	//----- nvinfo : EIATTR_CBANK_PARAM_SIZE
	.align		4
.L_126:
        /*003c*/ 	.byte	0x03, 0x19
        /*003e*/ 	.short	0x0418


	//----- nvinfo : EIATTR_PARAM_CBANK
	.align		4
        /*0040*/ 	.byte	0x04, 0x0a
        /*0042*/ 	.short	(.L_128 - .L_127)
	.align		4
.L_127:
        /*0044*/ 	.word	index@(.nv.constant0._ZN7cutlass13device_kernelIN5flash19enable_sm80_to_sm89INS1_16FlashAttnFwdSm80INS1_25CollectiveMainloopFwdSm80ILi4ELi1ELb0EN4cute5tupleIJNS5_1CILi128EEENS7_ILi64EEENS7_ILi96EEEEEELi96ENS_10bfloat16_tEfNS_4arch4Sm80ELb0ELb0ELb1ELb0ELb1ELb0ELb1ELb0EEENS1_21CollectiveEpilogueFwdINS6_IJS8_SA_S9_EEENS6_IJNS7_ILi1EEESI_SI_EEESC_SE_Li128ELb0ELb1ELb0ELb0EEENS1_19SingleTileSchedulerILb0ELb0ELb1ELi128EEEEEEEEEvNT_6ParamsE)
        /*0048*/ 	.short	0x0210
        /*004a*/ 	.short	0x0418


	//----- nvinfo : EIATTR_SW_WAR
	.align		4
.L_128:
        /*004c*/ 	.byte	0x04, 0x36
        /*004e*/ 	.short	(.L_130 - .L_129)
.L_129:
        /*0050*/ 	.word	0x00000008
.L_130:


//--------------------- .nv.info._ZN7cutlass13device_kernelIN5flash19enable_sm80_to_sm89INS1_16FlashAttnFwdSm80INS1_25CollectiveMainloopFwdSm80ILi4ELi1ELb0EN4cute5tupleIJNS5_1CILi128EEENS7_ILi64EEENS7_ILi96EEEEEELi96ENS_10bfloat16_tEfNS_4arch4Sm80ELb0ELb0ELb1ELb1ELb1ELb0ELb1ELb0EEENS1_21CollectiveEpilogueFwdINS6_IJS8_SA_S9_EEENS6_IJNS7_ILi1EEESI_SI_EEESC_SE_Li128ELb1ELb1ELb0ELb0EEENS1_19SingleTileSchedulerILb1ELb0ELb1ELi128EEEEEEEEEvNT_6ParamsE --------------------------
	.section	.nv.info._ZN7cutlass13device_kernelIN5flash19enable_sm80_to_sm89INS1_16FlashAttnFwdSm80INS1_25CollectiveMainloopFwdSm80ILi4ELi1ELb0EN4cute5tupleIJNS5_1CILi128EEENS7_ILi64EEENS7_ILi96EEEEEELi96ENS_10bfloat16_tEfNS_4arch4Sm80ELb0ELb0ELb1ELb1ELb1ELb0ELb1ELb0EEENS1_21CollectiveEpilogueFwdINS6_IJS8_SA_S9_EEENS6_IJNS7_ILi1EEESI_SI_EEESC_SE_Li128ELb1ELb1ELb0ELb0EEENS1_19SingleTileSchedulerILb1ELb0ELb1ELi128EEEEEEEEEvNT_6ParamsE,"",@"SHT_CUDA_INFO"
	.sectionflags	@""
	.align	4


	//----- nvinfo : EIATTR_CUDA_API_VERSION
	.align		4
        /*0000*/ 	.byte	0x04, 0x37
        /*0002*/ 	.short	(.L_132 - .L_131)
.L_131:
        /*0004*/ 	.word	0x00000082


	//----- nvinfo : EIATTR_KPARAM_INFO
	.align		4
.L_132:
        /*0008*/ 	.byte	0x04, 0x17
        /*000a*/ 	.short	(.L_134 - .L_133)
.L_133:
        /*000c*/ 	.word	0x00000000
        /*0010*/ 	.short	0x0000
        /*0012*/ 	.short	0x0000
        /*0014*/ 	.byte	0x00, 0xf0, 0x61, 0x10


	//----- nvinfo : EIATTR_SPARSE_MMA_MASK
	.align		4
.L_134:
        /*0018*/ 	.byte	0x03, 0x50
        /*001a*/ 	.short	0x0000


	//----- nvinfo : EIATTR_MAXREG_COUNT
	.align		4
        /*001c*/ 	.byte	0x03, 0x1b
        /*001e*/ 	.short	0x00ff


	//----- nvinfo : EIATTR_MERCURY_ISA_VERSION
	.align		4
        /*0020*/ 	.byte	0x03, 0x5f
        /*0022*/ 	.short	0x0101


	//----- nvinfo : EIATTR_EXIT_INSTR_OFFSETS
	.align		4
        /*0024*/ 	.byte	0x04, 0x1c
        /*0026*/ 	.short	(.L_136 - .L_135)


	//   ....[0]....
.L_135:
        /*0028*/ 	.word	0x00000010


	//----- nvinfo : EIATTR_MAX_THREADS
	.align		4
.L_136:
        /*002c*/ 	.byte	0x04, 0x05
        /*002e*/ 	.short	(.L_138 - .L_137)
.L_137:
        /*0030*/ 	.word	0x00000080
        /*0034*/ 	.word	0x00000001
        /*0038*/ 	.word	0x00000001


	//----- nvinfo : EIATTR_CBANK_PARAM_SIZE
	.align		4
.L_138:
        /*003c*/ 	.byte	0x03, 0x19
        /*003e*/ 	.short	0x0418


	//----- nvinfo : EIATTR_PARAM_CBANK
	.align		4
        /*0040*/ 	.byte	0x04, 0x0a
        /*0042*/ 	.short	(.L_140 - .L_139)
	.align		4
.L_139:
        /*0044*/ 	.word	index@(.nv.constant0._ZN7cutlass13device_kernelIN5flash19enable_sm80_to_sm89INS1_16FlashAttnFwdSm80INS1_25CollectiveMainloopFwdSm80ILi4ELi1ELb0EN4cute5tupleIJNS5_1CILi128EEENS7_ILi64EEENS7_ILi96EEEEEELi96ENS_10bfloat16_tEfNS_4arch4Sm80ELb0ELb0ELb1ELb1ELb1ELb0ELb1ELb0EEENS1_21CollectiveEpilogueFwdINS6_IJS8_SA_S9_EEENS6_IJNS7_ILi1EEESI_SI_EEESC_SE_Li128ELb1ELb1ELb0ELb0EEENS1_19SingleTileSchedulerILb1ELb0ELb1ELi128EEEEEEEEEvNT_6ParamsE)
        /*0048*/ 	.short	0x0210
        /*004a*/ 	.short	0x0418


	//----- nvinfo : EIATTR_SW_WAR
	.align		4
.L_140:
        /*004c*/ 	.byte	0x04, 0x36
        /*004e*/ 	.short	(.L_142 - .L_141)
.L_141:
        /*0050*/ 	.word	0x00000008
.L_142:


//--------------------- .nv.info._ZN7cutlass13device_kernelIN5flash19enable_sm80_to_sm89INS1_16FlashAttnFwdSm80INS1_25CollectiveMainloopFwdSm80ILi4ELi1ELb0EN4cute5tupleIJNS5_1CILi128EEENS7_ILi64EEENS7_ILi96EEEEEELi96ENS_10bfloat16_tEfNS_4arch4Sm80ELb0ELb0ELb1ELb1ELb1ELb1ELb1ELb0EEENS1_21CollectiveEpilogueFwdINS6_IJS8_SA_S9_EEENS6_IJNS7_ILi1EEESI_SI_EEESC_SE_Li128ELb1ELb1ELb0ELb0EEENS1_19SingleTileSchedulerILb1ELb0ELb1ELi128EEEEEEEEEvNT_6ParamsE --------------------------
	.section	.nv.info._ZN7cutlass13device_kernelIN5flash19enable_sm80_to_sm89INS1_16FlashAttnFwdSm80INS1_25CollectiveMainloopFwdSm80ILi4ELi1ELb0EN4cute5tupleIJNS5_1CILi128EEENS7_ILi64EEENS7_ILi96EEEEEELi96ENS_10bfloat16_tEfNS_4arch4Sm80ELb0ELb0ELb1ELb1ELb1ELb1ELb1ELb0EEENS1_21CollectiveEpilogueFwdINS6_IJS8_SA_S9_EEENS6_IJNS7_ILi1EEESI_SI_EEESC_SE_Li128ELb1ELb1ELb0ELb0EEENS1_19SingleTileSchedulerILb1ELb0ELb1ELi128EEEEEEEEEvNT_6ParamsE,"",@"SHT_CUDA_INFO"
	.sectionflags	@""
	.align	4


	//----- nvinfo : EIATTR_CUDA_API_VERSION
	.align		4
        /*0000*/ 	.byte	0x04, 0x37
        /*0002*/ 	.short	(.L_144 - .L_143)
.L_143:
        /*0004*/ 	.word	0x00000082


	//----- nvinfo : EIATTR_KPARAM_INFO
	.align		4
.L_144:
        /*0008*/ 	.byte	0x04, 0x17
        /*000a*/ 	.short	(.L_146 - .L_145)
.L_145:
        /*000c*/ 	.word	0x00000000
        /*0010*/ 	.short	0x0000
        /*0012*/ 	.short	0x0000
        /*0014*/ 	.byte	0x00, 0xf0, 0x61, 0x10


	//----- nvinfo : EIATTR_SPARSE_MMA_MASK
	.align		4
.L_146:
        /*0018*/ 	.byte	0x03, 0x50
        /*001a*/ 	.short	0x0000


	//----- nvinfo : EIATTR_MAXREG_COUNT
	.align		4
        /*001c*/ 	.byte	0x03, 0x1b
        /*001e*/ 	.short	0x00ff


	//----- nvinfo : EIATTR_MERCURY_ISA_VERSION
	.align		4
        /*0020*/ 	.byte	0x03, 0x5f
        /*0022*/ 	.short	0x0101


	//----- nvinfo : EIATTR_EXIT_INSTR_OFFSETS
	.align		4
        /*0024*/ 	.byte	0x04, 0x1c
        /*0026*/ 	.short	(.L_148 - .L_147)


	//   ....[0]....
.L_147:
        /*0028*/ 	.word	0x00000010


	//----- nvinfo : EIATTR_MAX_THREADS
	.align		4
.L_148:
        /*002c*/ 	.byte	0x04, 0x05
        /*002e*/ 	.short	(.L_150 - .L_149)
.L_149:
        /*0030*/ 	.word	0x00000080
        /*0034*/ 	.word	0x00000001
        /*0038*/ 	.word	0x00000001


	//----- nvinfo : EIATTR_CBANK_PARAM_SIZE
	.align		4
.L_150:
        /*003c*/ 	.byte	0x03, 0x19
        /*003e*/ 	.short	0x0418


	//----- nvinfo : EIATTR_PARAM_CBANK
	.align		4
        /*0040*/ 	.byte	0x04, 0x0a
        /*0042*/ 	.short	(.L_152 - .L_151)
	.align		4
.L_151:
        /*0044*/ 	.word	index@(.nv.constant0._ZN7cutlass13device_kernelIN5flash19enable_sm80_to_sm89INS1_16FlashAttnFwdSm80INS1_25CollectiveMainloopFwdSm80ILi4ELi1ELb0EN4cute5tupleIJNS5_1CILi128EEENS7_ILi64EEENS7_ILi96EEEEEELi96ENS_10bfloat16_tEfNS_4arch4Sm80ELb0ELb0ELb1ELb1ELb1ELb1ELb1ELb0EEENS1_21CollectiveEpilogueFwdINS6_IJS8_SA_S9_EEENS6_IJNS7_ILi1EEESI_SI_EEESC_SE_Li128ELb1ELb1ELb0ELb0EEENS1_19SingleTileSchedulerILb1ELb0ELb1ELi128EEEEEEEEEvNT_6ParamsE)
        /*0048*/ 	.short	0x0210
        /*004a*/ 	.short	0x0418


	//----- nvinfo : EIATTR_SW_WAR
	.align		4
.L_152:
        /*004c*/ 	.byte	0x04, 0x36
        /*004e*/ 	.short	(.L_154 - .L_153)
.L_153:
        /*0050*/ 	.word	0x00000008
.L_154:


//--------------------- .nv.info._ZN7cutlass13device_kernelIN5flash19enable_sm80_to_sm89INS1_16FlashAttnFwdSm80INS1_25CollectiveMainloopFwdSm80ILi4ELi1ELb0EN4cute5tupleIJNS5_1CILi128EEENS7_ILi48EEENS7_ILi96EEEEEELi96ENS_10bfloat16_tEfNS_4arch4Sm80ELb0ELb1ELb1ELb0ELb1ELb0ELb1ELb0EEENS1_21CollectiveEpilogueFwdINS6_IJS8_SA_S9_EEENS6_IJNS7_ILi1EEESI_SI_EEESC_SE_Li128ELb0ELb1ELb0ELb0EEENS1_19SingleTileSchedulerILb0ELb0ELb1ELi128EEEEEEEEEvNT_6ParamsE --------------------------
	.section	.nv.info._ZN7cutlass13device_kernelIN5flash19enable_sm80_to_sm89INS1_16FlashAttnFwdSm80INS1_25CollectiveMainloopFwdSm80ILi4ELi1ELb0EN4cute5tupleIJNS5_1CILi128EEENS7_ILi48EEENS7_ILi96EEEEEELi96ENS_10bfloat16_tEfNS_4arch4Sm80ELb0ELb1ELb1ELb0ELb1ELb0ELb1ELb0EEENS1_21CollectiveEpilogueFwdINS6_IJS8_SA_S9_EEENS6_IJNS7_ILi1EEESI_SI_EEESC_SE_Li128ELb0ELb1ELb0ELb0EEENS1_19SingleTileSchedulerILb0ELb0ELb1ELi128EEEEEEEEEvNT_6ParamsE,"",@"SHT_CUDA_INFO"
	.sectionflags	@""
	.align	4


	//----- nvinfo : EIATTR_CUDA_API_VERSION
	.align		4
        /*0000*/ 	.byte	0x04, 0x37
        /*0002*/ 	.short	(.L_156 - .L_155)
.L_155:
        /*0004*/ 	.word	0x00000082


	//----- nvinfo : EIATTR_KPARAM_INFO
	.align		4
.L_156:
        /*0008*/ 	.byte	0x04, 0x17
        /*000a*/ 	.short	(.L_158 - .L_157)
.L_157:
        /*000c*/ 	.word	0x00000000
        /*0010*/ 	.short	0x0000
        /*0012*/ 	.short	0x0000
        /*0014*/ 	.byte	0x00, 0xf0, 0x61, 0x10


	//----- nvinfo : EIATTR_SPARSE_MMA_MASK
	.align		4
.L_158:
        /*0018*/ 	.byte	0x03, 0x50
        /*001a*/ 	.short	0x0000


	//----- nvinfo : EIATTR_MAXREG_COUNT
	.align		4
        /*001c*/ 	.byte	0x03, 0x1b
        /*001e*/ 	.short	0x00ff


	//----- nvinfo : EIATTR_MERCURY_ISA_VERSION
	.align		4
        /*0020*/ 	.byte	0x03, 0x5f
        /*0022*/ 	.short	0x0101


	//----- nvinfo : EIATTR_EXIT_INSTR_OFFSETS
	.align		4
        /*0024*/ 	.byte	0x04, 0x1c
        /*0026*/ 	.short	(.L_160 - .L_159)


	//   ....[0]....
.L_159:
        /*0028*/ 	.word	0x00000010


	//----- nvinfo : EIATTR_MAX_THREADS
	.align		4
.L_160:
        /*002c*/ 	.byte	0x04, 0x05
        /*002e*/ 	.short	(.L_162 - .L_161)
.L_161:
        /*0030*/ 	.word	0x00000080
        /*0034*/ 	.word	0x00000001
        /*0038*/ 	.word	0x00000001


	//----- nvinfo : EIATTR_CBANK_PARAM_SIZE
	.align		4
.L_162:
        /*003c*/ 	.byte	0x03, 0x19
        /*003e*/ 	.short	0x0418


	//----- nvinfo : EIATTR_PARAM_CBANK
	.align		4
        /*0040*/ 	.byte	0x04, 0x0a
        /*0042*/ 	.short	(.L_164 - .L_163)
	.align		4
.L_163:
        /*0044*/ 	.word	index@(.nv.constant0._ZN7cutlass13device_kernelIN5flash19enable_sm80_to_sm89INS1_16FlashAttnFwdSm80INS1_25CollectiveMainloopFwdSm80ILi4ELi1ELb0EN4cute5tupleIJNS5_1CILi128EEENS7_ILi48EEENS7_ILi96EEEEEELi96ENS_10bfloat16_tEfNS_4arch4Sm80ELb0ELb1ELb1ELb0ELb1ELb0ELb1ELb0EEENS1_21CollectiveEpilogueFwdINS6_IJS8_SA_S9_EEENS6_IJNS7_ILi1EEESI_SI_EEESC_SE_Li128ELb0ELb1ELb0ELb0EEENS1_19SingleTileSchedulerILb0ELb0ELb1ELi128EEEEEEEEEvNT_6ParamsE)
        /*0048*/ 	.short	0x0210
        /*004a*/ 	.short	0x0418


	//----- nvinfo : EIATTR_SW_WAR
	.align		4
.L_164:
        /*004c*/ 	.byte	0x04, 0x36
        /*004e*/ 	.short	(.L_166 - .L_165)
.L_165:
        /*0050*/ 	.word	0x00000008
.L_166:


//--------------------- .nv.info._ZN7cutlass13device_kernelIN5flash19enable_sm80_to_sm89INS1_16FlashAttnFwdSm80INS1_25CollectiveMainloopFwdSm80ILi4ELi1ELb0EN4cute5tupleIJNS5_1CILi128EEENS7_ILi48EEENS7_ILi96EEEEEELi96ENS_10bfloat16_tEfNS_4arch4Sm80ELb0ELb1ELb1ELb1ELb1ELb0ELb1ELb0EEENS1_21CollectiveEpilogueFwdINS6_IJS8_SA_S9_EEENS6_IJNS7_ILi1EEESI_SI_EEESC_SE_Li128ELb1ELb1ELb0ELb0EEENS1_19SingleTileSchedulerILb1ELb0ELb1ELi128EEEEEEEEEvNT_6ParamsE --------------------------
	.section	.nv.info._ZN7cutlass13device_kernelIN5flash19enable_sm80_to_sm89INS1_16FlashAttnFwdSm80INS1_25CollectiveMainloopFwdSm80ILi4ELi1ELb0EN4cute5tupleIJNS5_1CILi128EEENS7_ILi48EEENS7_ILi96EEEEEELi96ENS_10bfloat16_tEfNS_4arch4Sm80ELb0ELb1ELb1ELb1ELb1ELb0ELb1ELb0EEENS1_21CollectiveEpilogueFwdINS6_IJS8_SA_S9_EEENS6_IJNS7_ILi1EEESI_SI_EEESC_SE_Li128ELb1ELb1ELb0ELb0EEENS1_19SingleTileSchedulerILb1ELb0ELb1ELi128EEEEEEEEEvNT_6ParamsE,"",@"SHT_CUDA_INFO"
	.sectionflags	@""
	.align	4


	//----- nvinfo : EIATTR_CUDA_API_VERSION
	.align		4
        /*0000*/ 	.byte	0x04, 0x37
        /*0002*/ 	.short	(.L_168 - .L_167)
.L_167:
        /*0004*/ 	.word	0x00000082


	//----- nvinfo : EIATTR_KPARAM_INFO
	.align		4
.L_168:
        /*0008*/ 	.byte	0x04, 0x17
        /*000a*/ 	.short	(.L_170 - .L_169)
.L_169:
        /*000c*/ 	.word	0x00000000
        /*0010*/ 	.short	0x0000
        /*0012*/ 	.short	0x0000
        /*0014*/ 	.byte	0x00, 0xf0, 0x61, 0x10


	//----- nvinfo : EIATTR_SPARSE_MMA_MASK
	.align		4
.L_170:
        /*0018*/ 	.byte	0x03, 0x50
        /*001a*/ 	.short	0x0000


	//----- nvinfo : EIATTR_MAXREG_COUNT
	.align		4
        /*001c*/ 	.byte	0x03, 0x1b
        /*001e*/ 	.short	0x00ff


	//----- nvinfo : EIATTR_MERCURY_ISA_VERSION
	.align		4
        /*0020*/ 	.byte	0x03, 0x5f
        /*0022*/ 	.short	0x0101


	//----- nvinfo : EIATTR_EXIT_INSTR_OFFSETS
	.align		4
        /*0024*/ 	.byte	0x04, 0x1c
        /*0026*/ 	.short	(.L_172 - .L_171)


	//   ....[0]....
.L_171:
        /*0028*/ 	.word	0x00000010


	//----- nvinfo : EIATTR_MAX_THREADS
	.align		4
.L_172:
        /*002c*/ 	.byte	0x04, 0x05
        /*002e*/ 	.short	(.L_174 - .L_173)
.L_173:
        /*0030*/ 	.word	0x00000080
        /*0034*/ 	.word	0x00000001
        /*0038*/ 	.word	0x00000001


	//----- nvinfo : EIATTR_CBANK_PARAM_SIZE
	.align		4
.L_174:
        /*003c*/ 	.byte	0x03, 0x19
        /*003e*/ 	.short	0x0418


	//----- nvinfo : EIATTR_PARAM_CBANK
	.align		4
        /*0040*/ 	.byte	0x04, 0x0a
        /*0042*/ 	.short	(.L_176 - .L_175)
	.align		4
.L_175:
        /*0044*/ 	.word	index@(.nv.constant0._ZN7cutlass13device_kernelIN5flash19enable_sm80_to_sm89INS1_16FlashAttnFwdSm80INS1_25CollectiveMainloopFwdSm80ILi4ELi1ELb0EN4cute5tupleIJNS5_1CILi128EEENS7_ILi48EEENS7_ILi96EEEEEELi96ENS_10bfloat16_tEfNS_4arch4Sm80ELb0ELb1ELb1ELb1ELb1ELb0ELb1ELb0EEENS1_21CollectiveEpilogueFwdINS6_IJS8_SA_S9_EEENS6_IJNS7_ILi1EEESI_SI_EEESC_SE_Li128ELb1ELb1ELb0ELb0EEENS1_19SingleTileSchedulerILb1ELb0ELb1ELi128EEEEEEEEEvNT_6ParamsE)
        /*0048*/ 	.short	0x0210
        /*004a*/ 	.short	0x0418


	//----- nvinfo : EIATTR_SW_WAR
	.align		4
.L_176:
        /*004c*/ 	.byte	0x04, 0x36
        /*004e*/ 	.short	(.L_178 - .L_177)
.L_177:
        /*0050*/ 	.word	0x00000008
.L_178:


//--------------------- .nv.info._ZN7cutlass13device_kernelIN5flash19enable_sm80_to_sm89INS1_16FlashAttnFwdSm80INS1_25CollectiveMainloopFwdSm80ILi4ELi1ELb0EN4cute5tupleIJNS5_1CILi128EEENS7_ILi48EEENS7_ILi96EEEEEELi96ENS_10bfloat16_tEfNS_4arch4Sm80ELb0ELb1ELb1ELb1ELb1ELb1ELb1ELb0EEENS1_21CollectiveEpilogueFwdINS6_IJS8_SA_S9_EEENS6_IJNS7_ILi1EEESI_SI_EEESC_SE_Li128ELb1ELb1ELb0ELb0EEENS1_19SingleTileSchedulerILb1ELb0ELb1ELi128EEEEEEEEEvNT_6ParamsE --------------------------
	.section	.nv.info._ZN7cutlass13device_kernelIN5flash19enable_sm80_to_sm89INS1_16FlashAttnFwdSm80INS1_25CollectiveMainloopFwdSm80ILi4ELi1ELb0EN4cute5tupleIJNS5_1CILi128EEENS7_ILi48EEENS7_ILi96EEEEEELi96ENS_10bfloat16_tEfNS_4arch4Sm80ELb0ELb1ELb1ELb1ELb1ELb1ELb1ELb0EEENS1_21CollectiveEpilogueFwdINS6_IJS8_SA_S9_EEENS6_IJNS7_ILi1EEESI_SI_EEESC_SE_Li128ELb1ELb1ELb0ELb0EEENS1_19SingleTileSchedulerILb1ELb0ELb1ELi128EEEEEEEEEvNT_6ParamsE,"",@"SHT_CUDA_INFO"
	.sectionflags	@""
	.align	4


	//----- nvinfo : EIATTR_CUDA_API_VERSION
	.align		4
        /*0000*/ 	.byte	0x04, 0x37
        /*0002*/ 	.short	(.L_180 - .L_179)
.L_179:
        /*0004*/ 	.word	0x00000082


	//----- nvinfo : EIATTR_KPARAM_INFO
	.align		4
.L_180:
        /*0008*/ 	.byte	0x04, 0x17
        /*000a*/ 	.short	(.L_182 - .L_181)
.L_181:
        /*000c*/ 	.word	0x00000000
        /*0010*/ 	.short	0x0000
        /*0012*/ 	.short	0x0000
        /*0014*/ 	.byte	0x00, 0xf0, 0x61, 0x10


	//----- nvinfo : EIATTR_SPARSE_MMA_MASK
	.align		4
.L_182:
        /*0018*/ 	.byte	0x03, 0x50
        /*001a*/ 	.short	0x0000


	//----- nvinfo : EIATTR_MAXREG_COUNT
	.align		4
        /*001c*/ 	.byte	0x03, 0x1b
        /*001e*/ 	.short	0x00ff


	//----- nvinfo : EIATTR_MERCURY_ISA_VERSION
	.align		4
        /*0020*/ 	.byte	0x03, 0x5f
        /*0022*/ 	.short	0x0101


	//----- nvinfo : EIATTR_EXIT_INSTR_OFFSETS
	.align		4
        /*0024*/ 	.byte	0x04, 0x1c
        /*0026*/ 	.short	(.L_184 - .L_183)


	//   ....[0]....
.L_183:
        /*0028*/ 	.word	0x00000010


	//----- nvinfo : EIATTR_MAX_THREADS
	.align		4
.L_184:
        /*002c*/ 	.byte	0x04, 0x05
        /*002e*/ 	.short	(.L_186 - .L_185)
.L_185:
        /*0030*/ 	.word	0x00000080
        /*0034*/ 	.word	0x00000001
        /*0038*/ 	.word	0x00000001


	//----- nvinfo : EIATTR_CBANK_PARAM_SIZE
	.align		4
.L_186:
        /*003c*/ 	.byte	0x03, 0x19
        /*003e*/ 	.short	0x0418


	//----- nvinfo : EIATTR_PARAM_CBANK
	.align		4
        /*0040*/ 	.byte	0x04, 0x0a
        /*0042*/ 	.short	(.L_188 - .L_187)
	.align		4
.L_187:
        /*0044*/ 	.word	index@(.nv.constant0._ZN7cutlass13device_kernelIN5flash19enable_sm80_to_sm89INS1_16FlashAttnFwdSm80INS1_25CollectiveMainloopFwdSm80ILi4ELi1ELb0EN4cute5tupleIJNS5_1CILi128EEENS7_ILi48EEENS7_ILi96EEEEEELi96ENS_10bfloat16_tEfNS_4arch4Sm80ELb0ELb1ELb1ELb1ELb1ELb1ELb1ELb0EEENS1_21CollectiveEpilogueFwdINS6_IJS8_SA_S9_EEENS6_IJNS7_ILi1EEESI_SI_EEESC_SE_Li128ELb1ELb1ELb0ELb0EEENS1_19SingleTileSchedulerILb1ELb0ELb1ELi128EEEEEEEEEvNT_6ParamsE)
        /*0048*/ 	.short	0x0210
        /*004a*/ 	.short	0x0418


	//----- nvinfo : EIATTR_SW_WAR
	.align		4
.L_188:
        /*004c*/ 	.byte	0x04, 0x36
        /*004e*/ 	.short	(.L_190 - .L_189)
.L_189:
        /*0050*/ 	.word	0x00000008
.L_190:


//--------------------- .nv.info._ZN7cutlass13device_kernelIN5flash19enable_sm80_to_sm89INS1_16FlashAttnFwdSm80INS1_25CollectiveMainloopFwdSm80ILi4ELi1ELb0EN4cute5tupleIJNS5_1CILi128EEENS7_ILi64EEENS7_ILi96EEEEEELi96ENS_10bfloat16_tEfNS_4arch4Sm80ELb1ELb0ELb1ELb0ELb1ELb0ELb1ELb0EEENS1_21CollectiveEpilogueFwdINS6_IJS8_SA_S9_EEENS6_IJNS7_ILi1EEESI_SI_EEESC_SE_Li128ELb0ELb1ELb0ELb0EEENS1_30DynamicPersistentTileSchedulerILi128ELi128ELb0ELb1ELb0EEEEEEEEEvNT_6ParamsE --------------------------
	.section	.nv.info._ZN7cutlass13device_kernelIN5flash19enable_sm80_to_sm89INS1_16FlashAttnFwdSm80INS1_25CollectiveMainloopFwdSm80ILi4ELi1ELb0EN4cute5tupleIJNS5_1CILi128EEENS7_ILi64EEENS7_ILi96EEEEEELi96ENS_10bfloat16_tEfNS_4arch4Sm80ELb1ELb0ELb1ELb0ELb1ELb0ELb1ELb0EEENS1_21CollectiveEpilogueFwdINS6_IJS8_SA_S9_EEENS6_IJNS7_ILi1EEESI_SI_EEESC_SE_Li128ELb0ELb1ELb0ELb0EEENS1_30DynamicPersistentTileSchedulerILi128ELi128ELb0ELb1ELb0EEEEEEEEEvNT_6ParamsE,"",@"SHT_CUDA_INFO"
	.sectionflags	@""
	.align	4


	//----- nvinfo : EIATTR_CUDA_API_VERSION
	.align		4
        /*0000*/ 	.byte	0x04, 0x37
        /*0002*/ 	.short	(.L_192 - .L_191)
.L_191:
        /*0004*/ 	.word	0x00000082


	//----- nvinfo : EIATTR_KPARAM_INFO
	.align		4
.L_192:
        /*0008*/ 	.byte	0x04, 0x17
        /*000a*/ 	.short	(.L_194 - .L_193)
.L_193:
        /*000c*/ 	.word	0x00000000
        /*0010*/ 	.short	0x0000
        /*0012*/ 	.short	0x0000
        /*0014*/ 	.byte	0x00, 0xf0, 0xa1, 0x10


	//----- nvinfo : EIATTR_SPARSE_MMA_MASK
	.align		4
.L_194:
        /*0018*/ 	.byte	0x03, 0x50
        /*001a*/ 	.short	0x0000


	//----- nvinfo : EIATTR_MAXREG_COUNT
	.align		4
        /*001c*/ 	.byte	0x03, 0x1b
        /*001e*/ 	.short	0x00ff


	//----- nvinfo : EIATTR_MERCURY_ISA_VERSION
	.align		4
        /*0020*/ 	.byte	0x03, 0x5f
        /*0022*/ 	.short	0x0101


	//----- nvinfo : EIATTR_EXIT_INSTR_OFFSETS
	.align		4
        /*0024*/ 	.byte	0x04, 0x1c
        /*0026*/ 	.short	(.L_196 - .L_195)


	//   ....[0]....
.L_195:
        /*0028*/ 	.word	0x00000010


	//----- nvinfo : EIATTR_MAX_THREADS
	.align		4
.L_196:
        /*002c*/ 	.byte	0x04, 0x05
        /*002e*/ 	.short	(.L_198 - .L_197)
.L_197:
        /*0030*/ 	.word	0x00000080
        /*0034*/ 	.word	0x00000001
        /*0038*/ 	.word	0x00000001


	//----- nvinfo : EIATTR_CBANK_PARAM_SIZE
	.align		4
.L_198:
        /*003c*/ 	.byte	0x03, 0x19
        /*003e*/ 	.short	0x0428


	//----- nvinfo : EIATTR_PARAM_CBANK
	.align		4
        /*0040*/ 	.byte	0x04, 0x0a
        /*0042*/ 	.short	(.L_200 - .L_199)
	.align		4
.L_199:
        /*0044*/ 	.word	index@(.nv.constant0._ZN7cutlass13device_kernelIN5flash19enable_sm80_to_sm89INS1_16FlashAttnFwdSm80INS1_25CollectiveMainloopFwdSm80ILi4ELi1ELb0EN4cute5tupleIJNS5_1CILi128EEENS7_ILi64EEENS7_ILi96EEEEEELi96ENS_10bfloat16_tEfNS_4arch4Sm80ELb1ELb0ELb1ELb0ELb1ELb0ELb1ELb0EEENS1_21CollectiveEpilogueFwdINS6_IJS8_SA_S9_EEENS6_IJNS7_ILi1EEESI_SI_EEESC_SE_Li128ELb0ELb1ELb0ELb0EEENS1_30DynamicPersistentTileSchedulerILi128ELi128ELb0ELb1ELb0EEEEEEEEEvNT_6ParamsE)
        /*0048*/ 	.short	0x0210
        /*004a*/ 	.short	0x0428


	//----- nvinfo : EIATTR_SW_WAR
	.align		4
.L_200:
        /*004c*/ 	.byte	0x04, 0x36
        /*004e*/ 	.short	(.L_202 - .L_201)
.L_201:
        /*0050*/ 	.word	0x00000008
.L_202:


//--------------------- .nv.info._ZN7cutlass13device_kernelIN5flash19enable_sm80_to_sm89INS1_16FlashAttnFwdSm80INS1_25CollectiveMainloopFwdSm80ILi4ELi1ELb0EN4cute5tupleIJNS5_1CILi128EEENS7_ILi64EEENS7_ILi96EEEEEELi96ENS_10bfloat16_tEfNS_4arch4Sm80ELb1ELb0ELb1ELb1ELb1ELb0ELb1ELb0EEENS1_21CollectiveEpilogueFwdINS6_IJS8_SA_S9_EEENS6_IJNS7_ILi1EEESI_SI_EEESC_SE_Li128ELb1ELb1ELb0ELb0EEENS1_19SingleTileSchedulerILb1ELb0ELb1ELi128EEEEEEEEEvNT_6ParamsE --------------------------
	.section	.nv.info._ZN7cutlass13device_kernelIN5flash19enable_sm80_to_sm89INS1_16FlashAttnFwdSm80INS1_25CollectiveMainloopFwdSm80ILi4ELi1ELb0EN4cute5tupleIJNS5_1CILi128EEENS7_ILi64EEENS7_ILi96EEEEEELi96ENS_10bfloat16_tEfNS_4arch4Sm80ELb1ELb0ELb1ELb1ELb1ELb0ELb1ELb0EEENS1_21CollectiveEpilogueFwdINS6_IJS8_SA_S9_EEENS6_IJNS7_ILi1EEESI_SI_EEESC_SE_Li128ELb1ELb1ELb0ELb0EEENS1_19SingleTileSchedulerILb1ELb0ELb1ELi128EEEEEEEEEvNT_6ParamsE,"",@"SHT_CUDA_INFO"
	.sectionflags	@""
	.align	4


	//----- nvinfo : EIATTR_CUDA_API_VERSION
	.align		4
        /*0000*/ 	.byte	0x04, 0x37
        /*0002*/ 	.short	(.L_204 - .L_203)
.L_203:
        /*0004*/ 	.word	0x00000082


	//----- nvinfo : EIATTR_KPARAM_INFO
	.align		4
.L_204:
        /*0008*/ 	.byte	0x04, 0x17
        /*000a*/ 	.short	(.L_206 - .L_205)
.L_205:
        /*000c*/ 	.word	0x00000000
        /*0010*/ 	.short	0x0000
        /*0012*/ 	.short	0x0000
        /*0014*/ 	.byte	0x00, 0xf0, 0x61, 0x10


	//----- nvinfo : EIATTR_SPARSE_MMA_MASK
	.align		4
.L_206:
        /*0018*/ 	.byte	0x03, 0x50
        /*001a*/ 	.short	0x0000


	//----- nvinfo : EIATTR_MAXREG_COUNT
	.align		4
        /*001c*/ 	.byte	0x03, 0x1b
        /*001e*/ 	.short	0x00ff


	//----- nvinfo : EIATTR_MERCURY_ISA_VERSION
	.align		4
        /*0020*/ 	.byte	0x03, 0x5f
        /*0022*/ 	.short	0x0101


	//----- nvinfo : EIATTR_EXIT_INSTR_OFFSETS
	.align		4
        /*0024*/ 	.byte	0x04, 0x1c
        /*0026*/ 	.short	(.L_208 - .L_207)


	//   ....[0]....
.L_207:
        /*0028*/ 	.word	0x00000010


	//----- nvinfo : EIATTR_MAX_THREADS
	.align		4
.L_208:
        /*002c*/ 	.byte	0x04, 0x05
        /*002e*/ 	.short	(.L_210 - .L_209)
.L_209:
        /*0030*/ 	.word	0x00000080
        /*0034*/ 	.word	0x00000001
        /*0038*/ 	.word	0x00000001


	//----- nvinfo : EIATTR_CBANK_PARAM_SIZE
	.align		4
.L_210:
        /*003c*/ 	.byte	0x03, 0x19
        /*003e*/ 	.short	0x0418


	//----- nvinfo : EIATTR_PARAM_CBANK
	.align		4
        /*0040*/ 	.byte	0x04, 0x0a
        /*0042*/ 	.short	(.L_212 - .L_211)
	.align		4
.L_211:
        /*0044*/ 	.word	index@(.nv.constant0._ZN7cutlass13device_kernelIN5flash19enable_sm80_to_sm89INS1_16FlashAttnFwdSm80INS1_25CollectiveMainloopFwdSm80ILi4ELi1ELb0EN4cute5tupleIJNS5_1CILi128EEENS7_ILi64EEENS7_ILi96EEEEEELi96ENS_10bfloat16_tEfNS_4arch4Sm80ELb1ELb0ELb1ELb1ELb1ELb0ELb1ELb0EEENS1_21CollectiveEpilogueFwdINS6_IJS8_SA_S9_EEENS6_IJNS7_ILi1EEESI_SI_EEESC_SE_Li128ELb1ELb1ELb0ELb0EEENS1_19SingleTileSchedulerILb1ELb0ELb1ELi128EEEEEEEEEvNT_6ParamsE)
        /*0048*/ 	.short	0x0210
        /*004a*/ 	.short	0x0418


	//----- nvinfo : EIATTR_SW_WAR
	.align		4
.L_212:
        /*004c*/ 	.byte	0x04, 0x36
        /*004e*/ 	.short	(.L_214 - .L_213)
.L_213:
        /*0050*/ 	.word	0x00000008
.L_214:


//--------------------- .nv.info._ZN7cutlass13device_kernelIN5flash19enable_sm80_to_sm89INS1_16FlashAttnFwdSm80INS1_25CollectiveMainloopFwdSm80ILi4ELi1ELb0EN4cute5tupleIJNS5_1CILi128EEENS7_ILi64EEENS7_ILi96EEEEEELi96ENS_10bfloat16_tEfNS_4arch4Sm80ELb1ELb0ELb1ELb1ELb1ELb1ELb1ELb0EEENS1_21CollectiveEpilogueFwdINS6_IJS8_SA_S9_EEENS6_IJNS7_ILi1EEESI_SI_EEESC_SE_Li128ELb1ELb1ELb0ELb0EEENS1_19SingleTileSchedulerILb1ELb0ELb1ELi128EEEEEEEEEvNT_6ParamsE --------------------------
	.section	.nv.info._ZN7cutlass13device_kernelIN5flash19enable_sm80_to_sm89INS1_16FlashAttnFwdSm80INS1_25CollectiveMainloopFwdSm80ILi4ELi1ELb0EN4cute5tupleIJNS5_1CILi128EEENS7_ILi64EEENS7_ILi96EEEEEELi96ENS_10bfloat16_tEfNS_4arch4Sm80ELb1ELb0ELb1ELb1ELb1ELb1ELb1ELb0EEENS1_21CollectiveEpilogueFwdINS6_IJS8_SA_S9_EEENS6_IJNS7_ILi1EEESI_SI_EEESC_SE_Li128ELb1ELb1ELb0ELb0EEENS1_19SingleTileSchedulerILb1ELb0ELb1ELi128EEEEEEEEEvNT_6ParamsE,"",@"SHT_CUDA_INFO"
	.sectionflags	@""
	.align	4


	//----- nvinfo : EIATTR_CUDA_API_VERSION
	.align		4
        /*0000*/ 	.byte	0x04, 0x37
        /*0002*/ 	.short	(.L_216 - .L_215)
.L_215:
        /*0004*/ 	.word	0x00000082


	//----- nvinfo : EIATTR_KPARAM_INFO
	.align		4
.L_216:
        /*0008*/ 	.byte	0x04, 0x17
        /*000a*/ 	.short	(.L_218 - .L_217)
.L_217:
        /*000c*/ 	.word	0x00000000
        /*0010*/ 	.short	0x0000
        /*0012*/ 	.short	0x0000
        /*0014*/ 	.byte	0x00, 0xf0, 0x61, 0x10


	//----- nvinfo : EIATTR_SPARSE_MMA_MASK
	.align		4
.L_218:
        /*0018*/ 	.byte	0x03, 0x50
        /*001a*/ 	.short	0x0000


	//----- nvinfo : EIATTR_MAXREG_COUNT
	.align		4
        /*001c*/ 	.byte	0x03, 0x1b
        /*001e*/ 	.short	0x00ff


	//----- nvinfo : EIATTR_MERCURY_ISA_VERSION
	.align		4
        /*0020*/ 	.byte	0x03, 0x5f
        /*0022*/ 	.short	0x0101


	//----- nvinfo : EIATTR_EXIT_INSTR_OFFSETS
	.align		4
        /*0024*/ 	.byte	0x04, 0x1c
        /*0026*/ 	.short	(.L_220 - .L_219)


	//   ....[0]....
.L_219:
        /*0028*/ 	.word	0x00000010


	//----- nvinfo : EIATTR_MAX_THREADS
	.align		4
.L_220:
        /*002c*/ 	.byte	0x04, 0x05
        /*002e*/ 	.short	(.L_222 - .L_221)
.L_221:
        /*0030*/ 	.word	0x00000080
        /*0034*/ 	.word	0x00000001
        /*0038*/ 	.word	0x00000001


	//----- nvinfo : EIATTR_CBANK_PARAM_SIZE
	.align		4
.L_222:
        /*003c*/ 	.byte	0x03, 0x19
        /*003e*/ 	.short	0x0418


	//----- nvinfo : EIATTR_PARAM_CBANK
	.align		4
        /*0040*/ 	.byte	0x04, 0x0a
        /*0042*/ 	.short	(.L_224 - .L_223)
	.align		4
.L_223:
        /*0044*/ 	.word	index@(.nv.constant0._ZN7cutlass13device_kernelIN5flash19enable_sm80_to_sm89INS1_16FlashAttnFwdSm80INS1_25CollectiveMainloopFwdSm80ILi4ELi1ELb0EN4cute5tupleIJNS5_1CILi128EEENS7_ILi64EEENS7_ILi96EEEEEELi96ENS_10bfloat16_tEfNS_4arch4Sm80ELb1ELb0ELb1ELb1ELb1ELb1ELb1ELb0EEENS1_21CollectiveEpilogueFwdINS6_IJS8_SA_S9_EEENS6_IJNS7_ILi1EEESI_SI_EEESC_SE_Li128ELb1ELb1ELb0ELb0EEENS1_19SingleTileSchedulerILb1ELb0ELb1ELi128EEEEEEEEEvNT_6ParamsE)
        /*0048*/ 	.short	0x0210
        /*004a*/ 	.short	0x0418


	//----- nvinfo : EIATTR_SW_WAR
	.align		4
.L_224:
        /*004c*/ 	.byte	0x04, 0x36
        /*004e*/ 	.short	(.L_226 - .L_225)
.L_225:
        /*0050*/ 	.word	0x00000008
.L_226:


//--------------------- .nv.info._ZN7cutlass13device_kernelIN5flash19enable_sm80_to_sm89INS1_16FlashAttnFwdSm80INS1_25CollectiveMainloopFwdSm80ILi4ELi1ELb0EN4cute5tupleIJNS5_1CILi128EEENS7_ILi64EEENS7_ILi96EEEEEELi96ENS_10bfloat16_tEfNS_4arch4Sm80ELb0ELb0ELb0ELb0ELb1ELb0ELb1ELb0EEENS1_21CollectiveEpilogueFwdINS6_IJS8_SA_S9_EEENS6_IJNS7_ILi1EEESI_SI_EEESC_SE_Li128ELb0ELb1ELb0ELb0EEENS1_19SingleTileSchedulerILb0ELb0ELb1ELi128EEEEEEEEEvNT_6ParamsE --------------------------
	.section	.nv.info._ZN7cutlass13device_kernelIN5flash19enable_sm80_to_sm89INS1_16FlashAttnFwdSm80INS1_25CollectiveMainloopFwdSm80ILi4ELi1ELb0EN4cute5tupleIJNS5_1CILi128EEENS7_ILi64EEENS7_ILi96EEEEEELi96ENS_10bfloat16_tEfNS_4arch4Sm80ELb0ELb0ELb0ELb0ELb1ELb0ELb1ELb0EEENS1_21CollectiveEpilogueFwdINS6_IJS8_SA_S9_EEENS6_IJNS7_ILi1EEESI_SI_EEESC_SE_Li128ELb0ELb1ELb0ELb0EEENS1_19SingleTileSchedulerILb0ELb0ELb1ELi128EEEEEEEEEvNT_6ParamsE,"",@"SHT_CUDA_INFO"
	.sectionflags	@""
	.align	4


	//----- nvinfo : EIATTR_CUDA_API_VERSION
	.align		4
        /*0000*/ 	.byte	0x04, 0x37
        /*0002*/ 	.short	(.L_228 - .L_227)
.L_227:
        /*0004*/ 	.word	0x00000082


	//----- nvinfo : EIATTR_KPARAM_INFO
	.align		4
.L_228:
        /*0008*/ 	.byte	0x04, 0x17
        /*000a*/ 	.short	(.L_230 - .L_229)
.L_229:
        /*000c*/ 	.word	0x00000000
        /*0010*/ 	.short	0x0000
        /*0012*/ 	.short	0x0000
        /*0014*/ 	.byte	0x00, 0xf0, 0x61, 0x10


	//----- nvinfo : EIATTR_SPARSE_MMA_MASK
	.align		4
.L_230:
        /*0018*/ 	.byte	0x03, 0x50
        /*001a*/ 	.short	0x0000


	//----- nvinfo : EIATTR_MAXREG_COUNT
	.align		4
        /*001c*/ 	.byte	0x03, 0x1b
        /*001e*/ 	.short	0x00ff


	//----- nvinfo : EIATTR_MERCURY_ISA_VERSION
	.align		4
        /*0020*/ 	.byte	0x03, 0x5f
        /*0022*/ 	.short	0x0101


	//----- nvinfo : EIATTR_EXIT_INSTR_OFFSETS
	.align		4
        /*0024*/ 	.byte	0x04, 0x1c
        /*0026*/ 	.short	(.L_232 - .L_231)


	//   ....[0]....
.L_231:
        /*0028*/ 	.word	0x00000010


	//----- nvinfo : EIATTR_MAX_THREADS
	.align		4
.L_232:
        /*002c*/ 	.byte	0x04, 0x05
        /*002e*/ 	.short	(.L_234 - .L_233)
.L_233:
        /*0030*/ 	.word	0x00000080
        /*0034*/ 	.word	0x00000001
        /*0038*/ 	.word	0x00000001


	//----- nvinfo : EIATTR_CBANK_PARAM_SIZE
	.align		4
.L_234:
        /*003c*/ 	.byte	0x03, 0x19
        /*003e*/ 	.short	0x0418


	//----- nvinfo : EIATTR_PARAM_CBANK
	.align		4
        /*0040*/ 	.byte	0x04, 0x0a
        /*0042*/ 	.short	(.L_236 - .L_235)
	.align		4
.L_235:
        /*0044*/ 	.word	index@(.nv.constant0._ZN7cutlass13device_kernelIN5flash19enable_sm80_to_sm89INS1_16FlashAttnFwdSm80INS1_25CollectiveMainloopFwdSm80ILi4ELi1ELb0EN4cute5tupleIJNS5_1CILi128EEENS7_ILi64EEENS7_ILi96EEEEEELi96ENS_10bfloat16_tEfNS_4arch4Sm80ELb0ELb0ELb0ELb0ELb1ELb0ELb1ELb0EEENS1_21CollectiveEpilogueFwdINS6_IJS8_SA_S9_EEENS6_IJNS7_ILi1EEESI_SI_EEESC_SE_Li128ELb0ELb1ELb0ELb0EEENS1_19SingleTileSchedulerILb0ELb0ELb1ELi128EEEEEEEEEvNT_6ParamsE)
        /*0048*/ 	.short	0x0210
        /*004a*/ 	.short	0x0418


	//----- nvinfo : EIATTR_SW_WAR
	.align		4
.L_236:
        /*004c*/ 	.byte	0x04, 0x36
        /*004e*/ 	.short	(.L_238 - .L_237)
.L_237:
        /*0050*/ 	.word	0x00000008
.L_238:


//--------------------- .nv.info._ZN7cutlass13device_kernelIN5flash19enable_sm80_to_sm89INS1_16FlashAttnFwdSm80INS1_25CollectiveMainloopFwdSm80ILi4ELi1ELb0EN4cute5tupleIJNS5_1CILi128EEENS7_ILi64EEENS7_ILi96EEEEEELi96ENS_10bfloat16_tEfNS_4arch4Sm80ELb0ELb0ELb0ELb1ELb1ELb0ELb1ELb0EEENS1_21CollectiveEpilogueFwdINS6_IJS8_SA_S9_EEENS6_IJNS7_ILi1EEESI_SI_EEESC_SE_Li128ELb1ELb1ELb0ELb0EEENS1_19SingleTileSchedulerILb1ELb0ELb1ELi128EEEEEEEEEvNT_6ParamsE --------------------------
	.section	.nv.info._ZN7cutlass13device_kernelIN5flash19enable_sm80_to_sm89INS1_16FlashAttnFwdSm80INS1_25CollectiveMainloopFwdSm80ILi4ELi1ELb0EN4cute5tupleIJNS5_1CILi128EEENS7_ILi64EEENS7_ILi96EEEEEELi96ENS_10bfloat16_tEfNS_4arch4Sm80ELb0ELb0ELb0ELb1ELb1ELb0ELb1ELb0EEENS1_21CollectiveEpilogueFwdINS6_IJS8_SA_S9_EEENS6_IJNS7_ILi1EEESI_SI_EEESC_SE_Li128ELb1ELb1ELb0ELb0EEENS1_19SingleTileSchedulerILb1ELb0ELb1ELi128EEEEEEEEEvNT_6ParamsE,"",@"SHT_CUDA_INFO"
	.sectionflags	@""
	.align	4


	//----- nvinfo : EIATTR_CUDA_API_VERSION
	.align		4
        /*0000*/ 	.byte	0x04, 0x37
        /*0002*/ 	.short	(.L_240 - .L_239)
.L_239:
        /*0004*/ 	.word	0x00000082


	//----- nvinfo : EIATTR_KPARAM_INFO
	.align		4
.L_240:
        /*0008*/ 	.byte	0x04, 0x17
        /*000a*/ 	.short	(.L_242 - .L_241)
.L_241:
        /*000c*/ 	.word	0x00000000
        /*0010*/ 	.short	0x0000
        /*0012*/ 	.short	0x0000
        /*0014*/ 	.byte	0x00, 0xf0, 0x61, 0x10


	//----- nvinfo : EIATTR_SPARSE_MMA_MASK
	.align		4
.L_242:
        /*0018*/ 	.byte	0x03, 0x50
        /*001a*/ 	.short	0x0000


	//----- nvinfo : EIATTR_MAXREG_COUNT
	.align		4
        /*001c*/ 	.byte	0x03, 0x1b
        /*001e*/ 	.short	0x00ff


	//----- nvinfo : EIATTR_MERCURY_ISA_VERSION
	.align		4
        /*0020*/ 	.byte	0x03, 0x5f
        /*0022*/ 	.short	0x0101


	//----- nvinfo : EIATTR_EXIT_INSTR_OFFSETS
	.align		4
        /*0024*/ 	.byte	0x04, 0x1c
        /*0026*/ 	.short	(.L_244 - .L_243)


	//   ....[0]....
.L_243:
        /*0028*/ 	.word	0x00000010


	//----- nvinfo : EIATTR_MAX_THREADS
	.align		4
.L_244:
        /*002c*/ 	.byte	0x04, 0x05
        /*002e*/ 	.short	(.L_246 - .L_245)
.L_245:
        /*0030*/ 	.word	0x00000080
        /*0034*/ 	.word	0x00000001
        /*0038*/ 	.word	0x00000001


	//----- nvinfo : EIATTR_CBANK_PARAM_SIZE
	.align		4
.L_246:
        /*003c*/ 	.byte	0x03, 0x19
        /*003e*/ 	.short	0x0418


	//----- nvinfo : EIATTR_PARAM_CBANK
	.align		4
        /*0040*/ 	.byte	0x04, 0x0a
        /*0042*/ 	.short	(.L_248 - .L_247)
	.align		4
.L_247:
        /*0044*/ 	.word	index@(.nv.constant0._ZN7cutlass13device_kernelIN5flash19enable_sm80_to_sm89INS1_16FlashAttnFwdSm80INS1_25CollectiveMainloopFwdSm80ILi4ELi1ELb0EN4cute5tupleIJNS5_1CILi128EEENS7_ILi64EEENS7_ILi96EEEEEELi96ENS_10bfloat16_tEfNS_4arch4Sm80ELb0ELb0ELb0ELb1ELb1ELb0ELb1ELb0EEENS1_21CollectiveEpilogueFwdINS6_IJS8_SA_S9_EEENS6_IJNS7_ILi1EEESI_SI_EEESC_SE_Li128ELb1ELb1ELb0ELb0EEENS1_19SingleTileSchedulerILb1ELb0ELb1ELi128EEEEEEEEEvNT_6ParamsE)
        /*0048*/ 	.short	0x0210
        /*004a*/ 	.short	0x0418


	//----- nvinfo : EIATTR_SW_WAR
	.align		4
.L_248:
        /*004c*/ 	.byte	0x04, 0x36
        /*004e*/ 	.short	(.L_250 - .L_249)
.L_249:
        /*0050*/ 	.word	0x00000008
.L_250:


//--------------------- .nv.info._ZN7cutlass13device_kernelIN5flash19enable_sm80_to_sm89INS1_16FlashAttnFwdSm80INS1_25CollectiveMainloopFwdSm80ILi4ELi1ELb0EN4cute5tupleIJNS5_1CILi128EEENS7_ILi64EEENS7_ILi96EEEEEELi96ENS_10bfloat16_tEfNS_4arch4Sm80ELb0ELb0ELb0ELb1ELb1ELb1ELb1ELb0EEENS1_21CollectiveEpilogueFwdINS6_IJS8_SA_S9_EEENS6_IJNS7_ILi1EEESI_SI_EEESC_SE_Li128ELb1ELb1ELb0ELb0EEENS1_19SingleTileSchedulerILb1ELb0ELb1ELi128EEEEEEEEEvNT_6ParamsE --------------------------
	.section	.nv.info._ZN7cutlass13device_kernelIN5flash19enable_sm80_to_sm89INS1_16FlashAttnFwdSm80INS1_25CollectiveMainloopFwdSm80ILi4ELi1ELb0EN4cute5tupleIJNS5_1CILi128EEENS7_ILi64EEENS7_ILi96EEEEEELi96ENS_10bfloat16_tEfNS_4arch4Sm80ELb0ELb0ELb0ELb1ELb1ELb1ELb1ELb0EEENS1_21CollectiveEpilogueFwdINS6_IJS8_SA_S9_EEENS6_IJNS7_ILi1EEESI_SI_EEESC_SE_Li128ELb1ELb1ELb0ELb0EEENS1_19SingleTileSchedulerILb1ELb0ELb1ELi128EEEEEEEEEvNT_6ParamsE,"",@"SHT_CUDA_INFO"
	.sectionflags	@""
	.align	4


	//----- nvinfo : EIATTR_CUDA_API_VERSION
	.align		4
        /*0000*/ 	.byte	0x04, 0x37
        /*0002*/ 	.short	(.L_252 - .L_251)
.L_251:
        /*0004*/ 	.word	0x00000082


	//----- nvinfo : EIATTR_KPARAM_INFO
	.align		4
.L_252:
        /*0008*/ 	.byte	0x04, 0x17
        /*000a*/ 	.short	(.L_254 - .L_253)
.L_253:
        /*000c*/ 	.word	0x00000000
        /*0010*/ 	.short	0x0000
        /*0012*/ 	.short	0x0000
        /*0014*/ 	.byte	0x00, 0xf0, 0x61, 0x10


	//----- nvinfo : EIATTR_SPARSE_MMA_MASK
	.align		4
.L_254:
        /*0018*/ 	.byte	0x03, 0x50
        /*001a*/ 	.short	0x0000


	//----- nvinfo : EIATTR_MAXREG_COUNT
	.align		4
        /*001c*/ 	.byte	0x03, 0x1b
        /*001e*/ 	.short	0x00ff


	//----- nvinfo : EIATTR_MERCURY_ISA_VERSION
	.align		4
        /*0020*/ 	.byte	0x03, 0x5f
        /*0022*/ 	.short	0x0101


	//----- nvinfo : EIATTR_EXIT_INSTR_OFFSETS
	.align		4
        /*0024*/ 	.byte	0x04, 0x1c
        /*0026*/ 	.short	(.L_256 - .L_255)


	//   ....[0]....
.L_255:
        /*0028*/ 	.word	0x00000010


	//----- nvinfo : EIATTR_MAX_THREADS
	.align		4
.L_256:
        /*002c*/ 	.byte	0x04, 0x05
        /*002e*/ 	.short	(.L_258 - .L_257)
.L_257:
        /*0030*/ 	.word	0x00000080
        /*0034*/ 	.word	0x00000001
        /*0038*/ 	.word	0x00000001


	//----- nvinfo : EIATTR_CBANK_PARAM_SIZE
	.align		4
.L_258:
        /*003c*/ 	.byte	0x03, 0x19
        /*003e*/ 	.short	0x0418


	//----- nvinfo : EIATTR_PARAM_CBANK
	.align		4
        /*0040*/ 	.byte	0x04, 0x0a
        /*0042*/ 	.short	(.L_260 - .L_259)
	.align		4
.L_259:
        /*0044*/ 	.word	index@(.nv.constant0._ZN7cutlass13device_kernelIN5flash19enable_sm80_to_sm89INS1_16FlashAttnFwdSm80INS1_25CollectiveMainloopFwdSm80ILi4ELi1ELb0EN4cute5tupleIJNS5_1CILi128EEENS7_ILi64EEENS7_ILi96EEEEEELi96ENS_10bfloat16_tEfNS_4arch4Sm80ELb0ELb0ELb0ELb1ELb1ELb1ELb1ELb0EEENS1_21CollectiveEpilogueFwdINS6_IJS8_SA_S9_EEENS6_IJNS7_ILi1EEESI_SI_EEESC_SE_Li128ELb1ELb1ELb0ELb0EEENS1_19SingleTileSchedulerILb1ELb0ELb1ELi128EEEEEEEEEvNT_6ParamsE)
        /*0048*/ 	.short	0x0210
        /*004a*/ 	.short	0x0418


	//----- nvinfo : EIATTR_SW_WAR
	.align		4
.L_260:
        /*004c*/ 	.byte	0x04, 0x36
        /*004e*/ 	.short	(.L_262 - .L_261)
.L_261:
        /*0050*/ 	.word	0x00000008
.L_262:


//--------------------- .nv.info._ZN7cutlass13device_kernelIN5flash19enable_sm80_to_sm89INS1_16FlashAttnFwdSm80INS1_25CollectiveMainloopFwdSm80ILi4ELi1ELb0EN4cute5tupleIJNS5_1CILi128EEENS7_ILi48EEENS7_ILi96EEEEEELi96ENS_10bfloat16_tEfNS_4arch4Sm80ELb0ELb1ELb0ELb0ELb1ELb0ELb1ELb0EEENS1_21CollectiveEpilogueFwdINS6_IJS8_SA_S9_EEENS6_IJNS7_ILi1EEESI_SI_EEESC_SE_Li128ELb0ELb1ELb0ELb0EEENS1_19SingleTileSchedulerILb0ELb0ELb1ELi128EEEEEEEEEvNT_6ParamsE --------------------------
	.section	.nv.info._ZN7cutlass13device_kernelIN5flash19enable_sm80_to_sm89INS1_16FlashAttnFwdSm80INS1_25CollectiveMainloopFwdSm80ILi4ELi1ELb0EN4cute5tupleIJNS5_1CILi128EEENS7_ILi48EEENS7_ILi96EEEEEELi96ENS_10bfloat16_tEfNS_4arch4Sm80ELb0ELb1ELb0ELb0ELb1ELb0ELb1ELb0EEENS1_21CollectiveEpilogueFwdINS6_IJS8_SA_S9_EEENS6_IJNS7_ILi1EEESI_SI_EEESC_SE_Li128ELb0ELb1ELb0ELb0EEENS1_19SingleTileSchedulerILb0ELb0ELb1ELi128EEEEEEEEEvNT_6ParamsE,"",@"SHT_CUDA_INFO"
	.sectionflags	@""
	.align	4


	//----- nvinfo : EIATTR_CUDA_API_VERSION
	.align		4
        /*0000*/ 	.byte	0x04, 0x37
        /*0002*/ 	.short	(.L_264 - .L_263)
.L_263:
        /*0004*/ 	.word	0x00000082


	//----- nvinfo : EIATTR_KPARAM_INFO
	.align		4
.L_264:
        /*0008*/ 	.byte	0x04, 0x17
        /*000a*/ 	.short	(.L_266 - .L_265)
.L_265:
        /*000c*/ 	.word	0x00000000
        /*0010*/ 	.short	0x0000
        /*0012*/ 	.short	0x0000
        /*0014*/ 	.byte	0x00, 0xf0, 0x61, 0x10


	//----- nvinfo : EIATTR_SPARSE_MMA_MASK
	.align		4
.L_266:
        /*0018*/ 	.byte	0x03, 0x50
        /*001a*/ 	.short	0x0000


	//----- nvinfo : EIATTR_MAXREG_COUNT
	.align		4
        /*001c*/ 	.byte	0x03, 0x1b
        /*001e*/ 	.short	0x00ff


	//----- nvinfo : EIATTR_MERCURY_ISA_VERSION
	.align		4
        /*0020*/ 	.byte	0x03, 0x5f
        /*0022*/ 	.short	0x0101


	//----- nvinfo : EIATTR_EXIT_INSTR_OFFSETS
	.align		4
        /*0024*/ 	.byte	0x04, 0x1c
        /*0026*/ 	.short	(.L_268 - .L_267)


	//   ....[0]....
.L_267:
        /*0028*/ 	.word	0x00000010


	//----- nvinfo : EIATTR_MAX_THREADS
	.align		4
.L_268:
        /*002c*/ 	.byte	0x04, 0x05
        /*002e*/ 	.short	(.L_270 - .L_269)
.L_269:
        /*0030*/ 	.word	0x00000080
        /*0034*/ 	.word	0x00000001
        /*0038*/ 	.word	0x00000001


	//----- nvinfo : EIATTR_CBANK_PARAM_SIZE
	.align		4
.L_270:
        /*003c*/ 	.byte	0x03, 0x19
        /*003e*/ 	.short	0x0418


	//----- nvinfo : EIATTR_PARAM_CBANK
	.align		4
        /*0040*/ 	.byte	0x04, 0x0a
        /*0042*/ 	.short	(.L_272 - .L_271)
	.align		4
.L_271:
        /*0044*/ 	.word	index@(.nv.constant0._ZN7cutlass13device_kernelIN5flash19enable_sm80_to_sm89INS1_16FlashAttnFwdSm80INS1_25CollectiveMainloopFwdSm80ILi4ELi1ELb0EN4cute5tupleIJNS5_1CILi128EEENS7_ILi48EEENS7_ILi96EEEEEELi96ENS_10bfloat16_tEfNS_4arch4Sm80ELb0ELb1ELb0ELb0ELb1ELb0ELb1ELb0EEENS1_21CollectiveEpilogueFwdINS6_IJS8_SA_S9_EEENS6_IJNS7_ILi1EEESI_SI_EEESC_SE_Li128ELb0ELb1ELb0ELb0EEENS1_19SingleTileSchedulerILb0ELb0ELb1ELi128EEEEEEEEEvNT_6ParamsE)
        /*0048*/ 	.short	0x0210
        /*004a*/ 	.short	0x0418


	//----- nvinfo : EIATTR_SW_WAR
	.align		4
.L_272:
        /*004c*/ 	.byte	0x04, 0x36
        /*004e*/ 	.short	(.L_274 - .L_273)
.L_273:
        /*0050*/ 	.word	0x00000008
.L_274:


//--------------------- .nv.info._ZN7cutlass13device_kernelIN5flash19enable_sm80_to_sm89INS1_16FlashAttnFwdSm80INS1_25CollectiveMainloopFwdSm80ILi4ELi1ELb0EN4cute5tupleIJNS5_1CILi128EEENS7_ILi48EEENS7_ILi96EEEEEELi96ENS_10bfloat16_tEfNS_4arch4Sm80ELb0ELb1ELb0ELb1ELb1ELb0ELb1ELb0EEENS1_21CollectiveEpilogueFwdINS6_IJS8_SA_S9_EEENS6_IJNS7_ILi1EEESI_SI_EEESC_SE_Li128ELb1ELb1ELb0ELb0EEENS1_19SingleTileSchedulerILb1ELb0ELb1ELi128EEEEEEEEEvNT_6ParamsE --------------------------
	.section	.nv.info._ZN7cutlass13device_kernelIN5flash19enable_sm80_to_sm89INS1_16FlashAttnFwdSm80INS1_25CollectiveMainloopFwdSm80ILi4ELi1ELb0EN4cute5tupleIJNS5_1CILi128EEENS7_ILi48EEENS7_ILi96EEEEEELi96ENS_10bfloat16_tEfNS_4arch4Sm80ELb0ELb1ELb0ELb1ELb1ELb0ELb1ELb0EEENS1_21CollectiveEpilogueFwdINS6_IJS8_SA_S9_EEENS6_IJNS7_ILi1EEESI_SI_EEESC_SE_Li128ELb1ELb1ELb0ELb0EEENS1_19SingleTileSchedulerILb1ELb0ELb1ELi128EEEEEEEEEvNT_6ParamsE,"",@"SHT_CUDA_INFO"
	.sectionflags	@""
	.align	4


	//----- nvinfo : EIATTR_CUDA_API_VERSION
	.align		4
        /*0000*/ 	.byte	0x04, 0x37
        /*0002*/ 	.short	(.L_276 - .L_275)
.L_275:
        /*0004*/ 	.word	0x00000082


	//----- nvinfo : EIATTR_KPARAM_INFO
	.align		4
.L_276:
        /*0008*/ 	.byte	0x04, 0x17
        /*000a*/ 	.short	(.L_278 - .L_277)
.L_277:
        /*000c*/ 	.word	0x00000000
        /*0010*/ 	.short	0x0000
        /*0012*/ 	.short	0x0000
        /*0014*/ 	.byte	0x00, 0xf0, 0x61, 0x10


	//----- nvinfo : EIATTR_SPARSE_MMA_MASK
	.align		4
.L_278:
        /*0018*/ 	.byte	0x03, 0x50
        /*001a*/ 	.short	0x0000


	//----- nvinfo : EIATTR_MAXREG_COUNT
	.align		4
        /*001c*/ 	.byte	0x03, 0x1b
        /*001e*/ 	.short	0x00ff


	//----- nvinfo : EIATTR_MERCURY_ISA_VERSION
	.align		4
        /*0020*/ 	.byte	0x03, 0x5f
        /*0022*/ 	.short	0x0101


	//----- nvinfo : EIATTR_EXIT_INSTR_OFFSETS
	.align		4
        /*0024*/ 	.byte	0x04, 0x1c
        /*0026*/ 	.short	(.L_280 - .L_279)


	//   ....[0]....
.L_279:
        /*0028*/ 	.word	0x00000010


	//----- nvinfo : EIATTR_MAX_THREADS
	.align		4
.L_280:
        /*002c*/ 	.byte	0x04, 0x05
        /*002e*/ 	.short	(.L_282 - .L_281)
.L_281:
        /*0030*/ 	.word	0x00000080
        /*0034*/ 	.word	0x00000001
        /*0038*/ 	.word	0x00000001


	//----- nvinfo : EIATTR_CBANK_PARAM_SIZE
	.align		4
.L_282:
        /*003c*/ 	.byte	0x03, 0x19
        /*003e*/ 	.short	0x0418


	//----- nvinfo : EIATTR_PARAM_CBANK
	.align		4
        /*0040*/ 	.byte	0x04, 0x0a
        /*0042*/ 	.short	(.L_284 - .L_283)
	.align		4
.L_283:
        /*0044*/ 	.word	index@(.nv.constant0._ZN7cutlass13device_kernelIN5flash19enable_sm80_to_sm89INS1_16FlashAttnFwdSm80INS1_25CollectiveMainloopFwdSm80ILi4ELi1ELb0EN4cute5tupleIJNS5_1CILi128EEENS7_ILi48EEENS7_ILi96EEEEEELi96ENS_10bfloat16_tEfNS_4arch4Sm80ELb0ELb1ELb0ELb1ELb1ELb0ELb1ELb0EEENS1_21CollectiveEpilogueFwdINS6_IJS8_SA_S9_EEENS6_IJNS7_ILi1EEESI_SI_EEESC_SE_Li128ELb1ELb1ELb0ELb0EEENS1_19SingleTileSchedulerILb1ELb0ELb1ELi128EEEEEEEEEvNT_6ParamsE)
        /*0048*/ 	.short	0x0210
        /*004a*/ 	.short	0x0418


	//----- nvinfo : EIATTR_SW_WAR
	.align		4
.L_284:
        /*004c*/ 	.byte	0x04, 0x36
        /*004e*/ 	.short	(.L_286 - .L_285)
.L_285:
        /*0050*/ 	.word	0x00000008
.L_286:


//--------------------- .nv.info._ZN7cutlass13device_kernelIN5flash19enable_sm80_to_sm89INS1_16FlashAttnFwdSm80INS1_25CollectiveMainloopFwdSm80ILi4ELi1ELb0EN4cute5tupleIJNS5_1CILi128EEENS7_ILi48EEENS7_ILi96EEEEEELi96ENS_10bfloat16_tEfNS_4arch4Sm80ELb0ELb1ELb0ELb1ELb1ELb1ELb1ELb0EEENS1_21CollectiveEpilogueFwdINS6_IJS8_SA_S9_EEENS6_IJNS7_ILi1EEESI_SI_EEESC_SE_Li128ELb1ELb1ELb0ELb0EEENS1_19SingleTileSchedulerILb1ELb0ELb1ELi128EEEEEEEEEvNT_6ParamsE --------------------------
	.section	.nv.info._ZN7cutlass13device_kernelIN5flash19enable_sm80_to_sm89INS1_16FlashAttnFwdSm80INS1_25CollectiveMainloopFwdSm80ILi4ELi1ELb0EN4cute5tupleIJNS5_1CILi128EEENS7_ILi48EEENS7_ILi96EEEEEELi96ENS_10bfloat16_tEfNS_4arch4Sm80ELb0ELb1ELb0ELb1ELb1ELb1ELb1ELb0EEENS1_21CollectiveEpilogueFwdINS6_IJS8_SA_S9_EEENS6_IJNS7_ILi1EEESI_SI_EEESC_SE_Li128ELb1ELb1ELb0ELb0EEENS1_19SingleTileSchedulerILb1ELb0ELb1ELi128EEEEEEEEEvNT_6ParamsE,"",@"SHT_CUDA_INFO"
	.sectionflags	@""
	.align	4


	//----- nvinfo : EIATTR_CUDA_API_VERSION
	.align		4
        /*0000*/ 	.byte	0x04, 0x37
        /*0002*/ 	.short	(.L_288 - .L_287)
.L_287:
        /*0004*/ 	.word	0x00000082


	//----- nvinfo : EIATTR_KPARAM_INFO
	.align		4
.L_288:
        /*0008*/ 	.byte	0x04, 0x17
        /*000a*/ 	.short	(.L_290 - .L_289)
.L_289:
        /*000c*/ 	.word	0x00000000
        /*0010*/ 	.short	0x0000
        /*0012*/ 	.short	0x0000
        /*0014*/ 	.byte	0x00, 0xf0, 0x61, 0x10


	//----- nvinfo : EIATTR_SPARSE_MMA_MASK
	.align		4
.L_290:
        /*0018*/ 	.byte	0x03, 0x50
        /*001a*/ 	.short	0x0000


	//----- nvinfo : EIATTR_MAXREG_COUNT
	.align		4
        /*001c*/ 	.byte	0x03, 0x1b
        /*001e*/ 	.short	0x00ff


	//----- nvinfo : EIATTR_MERCURY_ISA_VERSION
	.align		4
        /*0020*/ 	.byte	0x03, 0x5f
        /*0022*/ 	.short	0x0101


	//----- nvinfo : EIATTR_EXIT_INSTR_OFFSETS
	.align		4
        /*0024*/ 	.byte	0x04, 0x1c
        /*0026*/ 	.short	(.L_292 - .L_291)


	//   ....[0]....
.L_291:
        /*0028*/ 	.word	0x00000010


	//----- nvinfo : EIATTR_MAX_THREADS
	.align		4
.L_292:
        /*002c*/ 	.byte	0x04, 0x05
        /*002e*/ 	.short	(.L_294 - .L_293)
.L_293:
        /*0030*/ 	.word	0x00000080
        /*0034*/ 	.word	0x00000001
        /*0038*/ 	.word	0x00000001


	//----- nvinfo : EIATTR_CBANK_PARAM_SIZE
	.align		4
.L_294:
        /*003c*/ 	.byte	0x03, 0x19
        /*003e*/ 	.short	0x0418


	//----- nvinfo : EIATTR_PARAM_CBANK
	.align		4
        /*0040*/ 	.byte	0x04, 0x0a
        /*0042*/ 	.short	(.L_296 - .L_295)
	.align		4
.L_295:
        /*0044*/ 	.word	index@(.nv.constant0._ZN7cutlass13device_kernelIN5flash19enable_sm80_to_sm89INS1_16FlashAttnFwdSm80INS1_25CollectiveMainloopFwdSm80ILi4ELi1ELb0EN4cute5tupleIJNS5_1CILi128EEENS7_ILi48EEENS7_ILi96EEEEEELi96ENS_10bfloat16_tEfNS_4arch4Sm80ELb0ELb1ELb0ELb1ELb1ELb1ELb1ELb0EEENS1_21CollectiveEpilogueFwdINS6_IJS8_SA_S9_EEENS6_IJNS7_ILi1EEESI_SI_EEESC_SE_Li128ELb1ELb1ELb0ELb0EEENS1_19SingleTileSchedulerILb1ELb0ELb1ELi128EEEEEEEEEvNT_6ParamsE)
        /*0048*/ 	.short	0x0210
        /*004a*/ 	.short	0x0418


	//----- nvinfo : EIATTR_SW_WAR
	.align		4
.L_296:
        /*004c*/ 	.byte	0x04, 0x36
        /*004e*/ 	.short	(.L_298 - .L_297)
.L_297:
        /*0050*/ 	.word	0x00000008
.L_298:


//--------------------- .nv.info._ZN7cutlass13device_kernelIN5flash19enable_sm80_to_sm89INS1_16FlashAttnFwdSm80INS1_25CollectiveMainloopFwdSm80ILi4ELi1ELb0EN4cute5tupleIJNS5_1CILi128EEENS7_ILi64EEENS7_ILi96EEEEEELi96ENS_10bfloat16_tEfNS_4arch4Sm80ELb1ELb0ELb0ELb0ELb1ELb0ELb1ELb0EEENS1_21CollectiveEpilogueFwdINS6_IJS8_SA_S9_EEENS6_IJNS7_ILi1EEESI_SI_EEESC_SE_Li128ELb0ELb1ELb0ELb0EEENS1_30DynamicPersistentTileSchedulerILi128ELi128ELb0ELb1ELb0EEEEEEEEEvNT_6ParamsE --------------------------
	.section	.nv.info._ZN7cutlass13device_kernelIN5flash19enable_sm80_to_sm89INS1_16FlashAttnFwdSm80INS1_25CollectiveMainloopFwdSm80ILi4ELi1ELb0EN4cute5tupleIJNS5_1CILi128EEENS7_ILi64EEENS7_ILi96EEEEEELi96ENS_10bfloat16_tEfNS_4arch4Sm80ELb1ELb0ELb0ELb0ELb1ELb0ELb1ELb0EEENS1_21CollectiveEpilogueFwdINS6_IJS8_SA_S9_EEENS6_IJNS7_ILi1EEESI_SI_EEESC_SE_Li128ELb0ELb1ELb0ELb0EEENS1_30DynamicPersistentTileSchedulerILi128ELi128ELb0ELb1ELb0EEEEEEEEEvNT_6ParamsE,"",@"SHT_CUDA_INFO"
	.sectionflags	@""
	.align	4


	//----- nvinfo : EIATTR_CUDA_API_VERSION
	.align		4
        /*0000*/ 	.byte	0x04, 0x37
        /*0002*/ 	.short	(.L_300 - .L_299)
.L_299:
        /*0004*/ 	.word	0x00000082


	//----- nvinfo : EIATTR_KPARAM_INFO
	.align		4
.L_300:
        /*0008*/ 	.byte	0x04, 0x17
        /*000a*/ 	.short	(.L_302 - .L_301)
.L_301:
        /*000c*/ 	.word	0x00000000
        /*0010*/ 	.short	0x0000
        /*0012*/ 	.short	0x0000
        /*0014*/ 	.byte	0x00, 0xf0, 0xa1, 0x10


	//----- nvinfo : EIATTR_SPARSE_MMA_MASK
	.align		4
.L_302:
        /*0018*/ 	.byte	0x03, 0x50
        /*001a*/ 	.short	0x0000


	//----- nvinfo : EIATTR_MAXREG_COUNT
	.align		4
        /*001c*/ 	.byte	0x03, 0x1b
        /*001e*/ 	.short	0x00ff


	//----- nvinfo : EIATTR_MERCURY_ISA_VERSION
	.align		4
        /*0020*/ 	.byte	0x03, 0x5f
        /*0022*/ 	.short	0x0101


	//----- nvinfo : EIATTR_EXIT_INSTR_OFFSETS
	.align		4
        /*0024*/ 	.byte	0x04, 0x1c
        /*0026*/ 	.short	(.L_304 - .L_303)


	//   ....[0]....
.L_303:
        /*0028*/ 	.word	0x00000010


	//----- nvinfo : EIATTR_MAX_THREADS
	.align		4
.L_304:
        /*002c*/ 	.byte	0x04, 0x05
        /*002e*/ 	.short	(.L_306 - .L_305)
.L_305:
        /*0030*/ 	.word	0x00000080
        /*0034*/ 	.word	0x00000001
        /*0038*/ 	.word	0x00000001


	//----- nvinfo : EIATTR_CBANK_PARAM_SIZE
	.align		4
.L_306:
        /*003c*/ 	.byte	0x03, 0x19
        /*003e*/ 	.short	0x0428


	//----- nvinfo : EIATTR_PARAM_CBANK
	.align		4
        /*0040*/ 	.byte	0x04, 0x0a
        /*0042*/ 	.short	(.L_308 - .L_307)
	.align		4
.L_307:
        /*0044*/ 	.word	index@(.nv.constant0._ZN7cutlass13device_kernelIN5flash19enable_sm80_to_sm89INS1_16FlashAttnFwdSm80INS1_25CollectiveMainloopFwdSm80ILi4ELi1ELb0EN4cute5tupleIJNS5_1CILi128EEENS7_ILi64EEENS7_ILi96EEEEEELi96ENS_10bfloat16_tEfNS_4arch4Sm80ELb1ELb0ELb0ELb0ELb1ELb0ELb1ELb0EEENS1_21CollectiveEpilogueFwdINS6_IJS8_SA_S9_EEENS6_IJNS7_ILi1EEESI_SI_EEESC_SE_Li128ELb0ELb1ELb0ELb0EEENS1_30DynamicPersistentTileSchedulerILi128ELi128ELb0ELb1ELb0EEEEEEEEEvNT_6ParamsE)
        /*0048*/ 	.short	0x0210
        /*004a*/ 	.short	0x0428


	//----- nvinfo : EIATTR_SW_WAR
	.align		4
.L_308:
        /*004c*/ 	.byte	0x04, 0x36
        /*004e*/ 	.short	(.L_310 - .L_309)
.L_309:
        /*0050*/ 	.word	0x00000008
.L_310:


//--------------------- .nv.info._ZN7cutlass13device_kernelIN5flash19enable_sm80_to_sm89INS1_16FlashAttnFwdSm80INS1_25CollectiveMainloopFwdSm80ILi4ELi1ELb0EN4cute5tupleIJNS5_1CILi128EEENS7_ILi64EEENS7_ILi96EEEEEELi96ENS_10bfloat16_tEfNS_4arch4Sm80ELb1ELb0ELb0ELb1ELb1ELb0ELb1ELb0EEENS1_21CollectiveEpilogueFwdINS6_IJS8_SA_S9_EEENS6_IJNS7_ILi1EEESI_SI_EEESC_SE_Li128ELb1ELb1ELb0ELb0EEENS1_19SingleTileSchedulerILb1ELb0ELb1ELi128EEEEEEEEEvNT_6ParamsE --------------------------
	.section	.nv.info._ZN7cutlass13device_kernelIN5flash19enable_sm80_to_sm89INS1_16FlashAttnFwdSm80INS1_25CollectiveMainloopFwdSm80ILi4ELi1ELb0EN4cute5tupleIJNS5_1CILi128EEENS7_ILi64EEENS7_ILi96EEEEEELi96ENS_10bfloat16_tEfNS_4arch4Sm80ELb1ELb0ELb0ELb1ELb1ELb0ELb1ELb0EEENS1_21CollectiveEpilogueFwdINS6_IJS8_SA_S9_EEENS6_IJNS7_ILi1EEESI_SI_EEESC_SE_Li128ELb1ELb1ELb0ELb0EEENS1_19SingleTileSchedulerILb1ELb0ELb1ELi128EEEEEEEEEvNT_6ParamsE,"",@"SHT_CUDA_INFO"
	.sectionflags	@""
	.align	4


	//----- nvinfo : EIATTR_CUDA_API_VERSION
	.align		4
        /*0000*/ 	.byte	0x04, 0x37
        /*0002*/ 	.short	(.L_312 - .L_311)
.L_311:
        /*0004*/ 	.word	0x00000082


	//----- nvinfo : EIATTR_KPARAM_INFO
	.align		4
.L_312:
        /*0008*/ 	.byte	0x04, 0x17
        /*000a*/ 	.short	(.L_314 - .L_313)
.L_313:
        /*000c*/ 	.word	0x00000000
        /*0010*/ 	.short	0x0000
        /*0012*/ 	.short	0x0000
        /*0014*/ 	.byte	0x00, 0xf0, 0x61, 0x10


	//----- nvinfo : EIATTR_SPARSE_MMA_MASK
	.align		4
.L_314:
        /*0018*/ 	.byte	0x03, 0x50
        /*001a*/ 	.short	0x0000


	//----- nvinfo : EIATTR_MAXREG_COUNT
	.align		4
        /*001c*/ 	.byte	0x03, 0x1b
        /*001e*/ 	.short	0x00ff


	//----- nvinfo : EIATTR_MERCURY_ISA_VERSION
	.align		4
        /*0020*/ 	.byte	0x03, 0x5f
        /*0022*/ 	.short	0x0101


	//----- nvinfo : EIATTR_EXIT_INSTR_OFFSETS
	.align		4
        /*0024*/ 	.byte	0x04, 0x1c
        /*0026*/ 	.short	(.L_316 - .L_315)


	//   ....[0]....
.L_315:
        /*0028*/ 	.word	0x00000010


	//----- nvinfo : EIATTR_MAX_THREADS
	.align		4
.L_316:
        /*002c*/ 	.byte	0x04, 0x05
        /*002e*/ 	.short	(.L_318 - .L_317)
.L_317:
        /*0030*/ 	.word	0x00000080
        /*0034*/ 	.word	0x00000001
        /*0038*/ 	.word	0x00000001


	//----- nvinfo : EIATTR_CBANK_PARAM_SIZE
	.align		4
.L_318:
        /*003c*/ 	.byte	0x03, 0x19
        /*003e*/ 	.short	0x0418


	//----- nvinfo : EIATTR_PARAM_CBANK
	.align		4
        /*0040*/ 	.byte	0x04, 0x0a
        /*0042*/ 	.short	(.L_320 - .L_319)
	.align		4
.L_319:
        /*0044*/ 	.word	index@(.nv.constant0._ZN7cutlass13device_kernelIN5flash19enable_sm80_to_sm89INS1_16FlashAttnFwdSm80INS1_25CollectiveMainloopFwdSm80ILi4ELi1ELb0EN4cute5tupleIJNS5_1CILi128EEENS7_ILi64EEENS7_ILi96EEEEEELi96ENS_10bfloat16_tEfNS_4arch4Sm80ELb1ELb0ELb0ELb1ELb1ELb0ELb1ELb0EEENS1_21CollectiveEpilogueFwdINS6_IJS8_SA_S9_EEENS6_IJNS7_ILi1EEESI_SI_EEESC_SE_Li128ELb1ELb1ELb0ELb0EEENS1_19SingleTileSchedulerILb1ELb0ELb1ELi128EEEEEEEEEvNT_6ParamsE)
        /*0048*/ 	.short	0x0210
        /*004a*/ 	.short	0x0418


	//----- nvinfo : EIATTR_SW_WAR
	.align		4
.L_320:
        /*004c*/ 	.byte	0x04, 0x36
        /*004e*/ 	.short	(.L_322 - .L_321)
.L_321:
        /*0050*/ 	.word	0x00000008
.L_322:


//--------------------- .nv.info._ZN7cutlass13device_kernelIN5flash19enable_sm80_to_sm89INS1_16FlashAttnFwdSm80INS1_25CollectiveMainloopFwdSm80ILi4ELi1ELb0EN4cute5tupleIJNS5_1CILi128EEENS7_ILi64EEENS7_ILi96EEEEEELi96ENS_10bfloat16_tEfNS_4arch4Sm80ELb1ELb0ELb0ELb1ELb1ELb1ELb1ELb0EEENS1_21CollectiveEpilogueFwdINS6_IJS8_SA_S9_EEENS6_IJNS7_ILi1EEESI_SI_EEESC_SE_Li128ELb1ELb1ELb0ELb0EEENS1_19SingleTileSchedulerILb1ELb0ELb1ELi128EEEEEEEEEvNT_6ParamsE --------------------------
	.section	.nv.info._ZN7cutlass13device_kernelIN5flash19enable_sm80_to_sm89INS1_16FlashAttnFwdSm80INS1_25CollectiveMainloopFwdSm80ILi4ELi1ELb0EN4cute5tupleIJNS5_1CILi128EEENS7_ILi64EEENS7_ILi96EEEEEELi96ENS_10bfloat16_tEfNS_4arch4Sm80ELb1ELb0ELb0ELb1ELb1ELb1ELb1ELb0EEENS1_21CollectiveEpilogueFwdINS6_IJS8_SA_S9_EEENS6_IJNS7_ILi1EEESI_SI_EEESC_SE_Li128ELb1ELb1ELb0ELb0EEENS1_19SingleTileSchedulerILb1ELb0ELb1ELi128EEEEEEEEEvNT_6ParamsE,"",@"SHT_CUDA_INFO"
	.sectionflags	@""
	.align	4


	//----- nvinfo : EIATTR_CUDA_API_VERSION
	.align		4
        /*0000*/ 	.byte	0x04, 0x37
        /*0002*/ 	.short	(.L_324 - .L_323)
.L_323:
        /*0004*/ 	.word	0x00000082


	//----- nvinfo : EIATTR_KPARAM_INFO
	.align		4
.L_324:
        /*0008*/ 	.byte	0x04, 0x17
        /*000a*/ 	.short	(.L_326 - .L_325)
.L_325:
        /*000c*/ 	.word	0x00000000
        /*0010*/ 	.short	0x0000
        /*0012*/ 	.short	0x0000
        /*0014*/ 	.byte	0x00, 0xf0, 0x61, 0x10


	//----- nvinfo : EIATTR_SPARSE_MMA_MASK
	.align		4
.L_326:
        /*0018*/ 	.byte	0x03, 0x50
        /*001a*/ 	.short	0x0000


	//----- nvinfo : EIATTR_MAXREG_COUNT
	.align		4
        /*001c*/ 	.byte	0x03, 0x1b
        /*001e*/ 	.short	0x00ff


	//----- nvinfo : EIATTR_MERCURY_ISA_VERSION
	.align		4
        /*0020*/ 	.byte	0x03, 0x5f
        /*0022*/ 	.short	0x0101


	//----- nvinfo : EIATTR_EXIT_INSTR_OFFSETS
	.align		4
        /*0024*/ 	.byte	0x04, 0x1c
        /*0026*/ 	.short	(.L_328 - .L_327)


	//   ....[0]....
.L_327:
        /*0028*/ 	.word	0x00000010


	//----- nvinfo : EIATTR_MAX_THREADS
	.align		4
.L_328:
        /*002c*/ 	.byte	0x04, 0x05
        /*002e*/ 	.short	(.L_330 - .L_329)
.L_329:
        /*0030*/ 	.word	0x00000080
        /*0034*/ 	.word	0x00000001
        /*0038*/ 	.word	0x00000001


	//----- nvinfo : EIATTR_CBANK_PARAM_SIZE
	.align		4
.L_330:
        /*003c*/ 	.byte	0x03, 0x19
        /*003e*/ 	.short	0x0418


	//----- nvinfo : EIATTR_PARAM_CBANK
	.align		4
        /*0040*/ 	.byte	0x04, 0x0a
        /*0042*/ 	.short	(.L_332 - .L_331)
	.align		4
.L_331:
        /*0044*/ 	.word	index@(.nv.constant0._ZN7cutlass13device_kernelIN5flash19enable_sm80_to_sm89INS1_16FlashAttnFwdSm80INS1_25CollectiveMainloopFwdSm80ILi4ELi1ELb0EN4cute5tupleIJNS5_1CILi128EEENS7_ILi64EEENS7_ILi96EEEEEELi96ENS_10bfloat16_tEfNS_4arch4Sm80ELb1ELb0ELb0ELb1ELb1ELb1ELb1ELb0EEENS1_21CollectiveEpilogueFwdINS6_IJS8_SA_S9_EEENS6_IJNS7_ILi1EEESI_SI_EEESC_SE_Li128ELb1ELb1ELb0ELb0EEENS1_19SingleTileSchedulerILb1ELb0ELb1ELi128EEEEEEEEEvNT_6ParamsE)
        /*0048*/ 	.short	0x0210
        /*004a*/ 	.short	0x0418


	//----- nvinfo : EIATTR_SW_WAR
	.align		4
.L_332:
        /*004c*/ 	.byte	0x04, 0x36
        /*004e*/ 	.short	(.L_334 - .L_333)
.L_333:
        /*0050*/ 	.word	0x00000008
.L_334:


//--------------------- .nv.callgraph             --------------------------
	.section	.nv.callgraph,"",@"SHT_CUDA_CALLGRAPH"
	.align	4
	.sectionentsize	8
	.align		4
        /*0000*/ 	.word	0x00000000
	.align		4
        /*0004*/ 	.word	0xffffffff
	.align		4
        /*0008*/ 	.word	0x00000000
	.align		4
        /*000c*/ 	.word	0xfffffffe
	.align		4
        /*0010*/ 	.word	0x00000000
	.align		4
        /*0014*/ 	.word	0xfffffffd
	.align		4
        /*0018*/ 	.word	0x00000000
	.align		4
        /*001c*/ 	.word	0xfffffffc


//--------------------- .nv.constant4             --------------------------
	.section	.nv.constant4,"a",@progbits
	.align	8
	.align		8
.nv.constant4:
        /*0000*/ 	.dword	_ZN82_INTERNAL_f203ee7c_46_flash_fwd_hdim96_bf16_paged_softcapall_sm80_cu_a7f3af4d_43344cuda3std3__45__cpo5beginE
	.align		8
        /*0008*/ 	.dword	_ZN82_INTERNAL_f203ee7c_46_flash_fwd_hdim96_bf16_paged_softcapall_sm80_cu_a7f3af4d_43344cuda3std3__45__cpo3endE
	.align		8
        /*0010*/ 	.dword	_ZN82_INTERNAL_f203ee7c_46_flash_fwd_hdim96_bf16_paged_softcapall_sm80_cu_a7f3af4d_43344cuda3std3__45__cpo6cbeginE
	.align		8
        /*0018*/ 	.dword	_ZN82_INTERNAL_f203ee7c_46_flash_fwd_hdim96_bf16_paged_softcapall_sm80_cu_a7f3af4d_43344cuda3std3__45__cpo4cendE
	.align		8
        /*0020*/ 	.dword	_ZN82_INTERNAL_f203ee7c_46_flash_fwd_hdim96_bf16_paged_softcapall_sm80_cu_a7f3af4d_43344cuda3std3__484_GLOBAL__N__f203ee7c_46_flash_fwd_hdim96_bf16_paged_softcapall_sm80_cu_a7f3af4d_43346ignoreE
	.align		8
        /*0028*/ 	.dword	_ZN82_INTERNAL_f203ee7c_46_flash_fwd_hdim96_bf16_paged_softcapall_sm80_cu_a7f3af4d_43344cuda3std3__419piecewise_constructE
	.align		8
        /*0030*/ 	.dword	_ZN82_INTERNAL_f203ee7c_46_flash_fwd_hdim96_bf16_paged_softcapall_sm80_cu_a7f3af4d_43344cuda3std3__48in_placeE
	.align		8
        /*0038*/ 	.dword	_ZN82_INTERNAL_f203ee7c_46_flash_fwd_hdim96_bf16_paged_softcapall_sm80_cu_a7f3af4d_43344cuda3std6ranges3__45__cpo4swapE
	.align		8
        /*0040*/ 	.dword	_ZN82_INTERNAL_f203ee7c_46_flash_fwd_hdim96_bf16_paged_softcapall_sm80_cu_a7f3af4d_43344cuda3std6ranges3__45__cpo9iter_moveE
	.align		8
        /*0048*/ 	.dword	_ZN82_INTERNAL_f203ee7c_46_flash_fwd_hdim96_bf16_paged_softcapall_sm80_cu_a7f3af4d_43344cute7productE
	.align		8
        /*0050*/ 	.dword	_ZN82_INTERNAL_f203ee7c_46_flash_fwd_hdim96_bf16_paged_softcapall_sm80_cu_a7f3af4d_43344cute1_E


//--------------------- .text._ZN7cutlass13device_kernelIN5flash19enable_sm80_to_sm89INS1_16FlashAttnFwdSm80INS1_25CollectiveMainloopFwdSm80ILi4ELi1ELb0EN4cute5tupleIJNS5_1CILi128EEENS7_ILi64EEENS7_ILi96EEEEEELi96ENS_10bfloat16_tEfNS_4arch4Sm80ELb0ELb0ELb1ELb0ELb1ELb0ELb1ELb0EEENS1_21CollectiveEpilogueFwdINS6_IJS8_SA_S9_EEENS6_IJNS7_ILi1EEESI_SI_EEESC_SE_Li128ELb0ELb1ELb0ELb0EEENS1_19SingleTileSchedulerILb0ELb0ELb1ELi128EEEEEEEEEvNT_6ParamsE --------------------------
	.section	.text._ZN7cutlass13device_kernelIN5flash19enable_sm80_to_sm89INS1_16FlashAttnFwdSm80INS1_25CollectiveMainloopFwdSm80ILi4ELi1ELb0EN4cute5tupleIJNS5_1CILi128EEENS7_ILi64EEENS7_ILi96EEEEEELi96ENS_10bfloat16_tEfNS_4arch4Sm80ELb0ELb0ELb1ELb0ELb1ELb0ELb1ELb0EEENS1_21CollectiveEpilogueFwdINS6_IJS8_SA_S9_EEENS6_IJNS7_ILi1EEESI_SI_EEESC_SE_Li128ELb0ELb1ELb0ELb0EEENS1_19SingleTileSchedulerILb0ELb0ELb1ELi128EEEEEEEEEvNT_6ParamsE,"ax",@progbits
	.align	128
.text._ZN7cutlass13device_kernelIN5flash19enable_sm80_to_sm89INS1_16FlashAttnFwdSm80INS1_25CollectiveMainloopFwdSm80ILi4ELi1ELb0EN4cute5tupleIJNS5_1CILi128EEENS7_ILi64EEENS7_ILi96EEEEEELi96ENS_10bfloat16_tEfNS_4arch4Sm80ELb0ELb0ELb1ELb0ELb1ELb0ELb1ELb0EEENS1_21CollectiveEpilogueFwdINS6_IJS8_SA_S9_EEENS6_IJNS7_ILi1EEESI_SI_EEESC_SE_Li128ELb0ELb1ELb0ELb0EEENS1_19SingleTileSchedulerILb0ELb0ELb1ELi128EEEEEEEEEvNT_6ParamsE:
        .type           _ZN7cutlass13device_kernelIN5flash19enable_sm80_to_sm89INS1_16FlashAttnFwdSm80INS1_25CollectiveMainloopFwdSm80ILi4ELi1ELb0EN4cute5tupleIJNS5_1CILi128EEENS7_ILi64EEENS7_ILi96EEEEEELi96ENS_10bfloat16_tEfNS_4arch4Sm80ELb0ELb0ELb1ELb0ELb1ELb0ELb1ELb0EEENS1_21CollectiveEpilogueFwdINS6_IJS8_SA_S9_EEENS6_IJNS7_ILi1EEESI_SI_EEESC_SE_Li128ELb0ELb1ELb0ELb0EEENS1_19SingleTileSchedulerILb0ELb0ELb1ELi128EEEEEEEEEvNT_6ParamsE,@function
        .size           _ZN7cutlass13device_kernelIN5flash19enable_sm80_to_sm89INS1_16FlashAttnFwdSm80INS1_25CollectiveMainloopFwdSm80ILi4ELi1ELb0EN4cute5tupleIJNS5_1CILi128EEENS7_ILi64EEENS7_ILi96EEEEEELi96ENS_10bfloat16_tEfNS_4arch4Sm80ELb0ELb0ELb1ELb0ELb1ELb0ELb1ELb0EEENS1_21CollectiveEpilogueFwdINS6_IJS8_SA_S9_EEENS6_IJNS7_ILi1EEESI_SI_EEESC_SE_Li128ELb0ELb1ELb0ELb0EEENS1_19SingleTileSchedulerILb0ELb0ELb1ELi128EEEEEEEEEvNT_6ParamsE,(.L_x_18 - _ZN7cutlass13device_kernelIN5flash19enable_sm80_to_sm89INS1_16FlashAttnFwdSm80INS1_25CollectiveMainloopFwdSm80ILi4ELi1ELb0EN4cute5tupleIJNS5_1CILi128EEENS7_ILi64EEENS7_ILi96EEEEEELi96ENS_10bfloat16_tEfNS_4arch4Sm80ELb0ELb0ELb1ELb0ELb1ELb0ELb1ELb0EEENS1_21CollectiveEpilogueFwdINS6_IJS8_SA_S9_EEENS6_IJNS7_ILi1EEESI_SI_EEESC_SE_Li128ELb0ELb1ELb0ELb0EEENS1_19SingleTileSchedulerILb0ELb0ELb1ELi128EEEEEEEEEvNT_6ParamsE)
        .other          _ZN7cutlass13device_kernelIN5flash19enable_sm80_to_sm89INS1_16FlashAttnFwdSm80INS1_25CollectiveMainloopFwdSm80ILi4ELi1ELb0EN4cute5tupleIJNS5_1CILi128EEENS7_ILi64EEENS7_ILi96EEEEEELi96ENS_10bfloat16_tEfNS_4arch4Sm80ELb0ELb0ELb1ELb0ELb1ELb0ELb1ELb0EEENS1_21CollectiveEpilogueFwdINS6_IJS8_SA_S9_EEENS6_IJNS7_ILi1EEESI_SI_EEESC_SE_Li128ELb0ELb1ELb0ELb0EEENS1_19SingleTileSchedulerILb0ELb0ELb1ELi128EEEEEEEEEvNT_6ParamsE,@"STO_CUDA_ENTRY STV_DEFAULT"
_ZN7cutlass13device_kernelIN5flash19enable_sm80_to_sm89INS1_16FlashAttnFwdSm80INS1_25CollectiveMainloopFwdSm80ILi4ELi1ELb0EN4cute5tupleIJNS5_1CILi128EEENS7_ILi64EEENS7_ILi96EEEEEELi96ENS_10bfloat16_tEfNS_4arch4Sm80ELb0ELb0ELb1ELb0ELb1ELb0ELb1ELb0EEENS1_21CollectiveEpilogueFwdINS6_IJS8_SA_S9_EEENS6_IJNS7_ILi1EEESI_SI_EEESC_SE_Li128ELb0ELb1ELb0ELb0EEENS1_19SingleTileSchedulerILb0ELb0ELb1ELi128EEEEEEEEEvNT_6ParamsE:
[----:B------:R-:W-:Y:S01]  /*0000*/  LDC R1, c[0x0][0x28] ;  /* 0x00000a00ff017b82 */ /* 0x000fe20000000800 */
[----:B------:R-:W-:Y:S05]  /*0010*/  EXIT ;  /* 0x000000000000794d */ /* 0x000fea0003800000 */
.L_x_0:
[----:B------:R-:W-:-:S00]  /*0020*/  BRA `(.L_x_0) ;  /* 0xfffffffc00fc7947 */ /* 0x000fc0000383ffff */
[----:B------:R-:W-:-:S00]  /*0030*/  NOP ;  /* 0x0000000000007918 */ /* 0x000fc00000000000 */
        /* <DEDUP_REMOVED lines=12> */
.L_x_18:


//--------------------- .text._ZN7cutlass13device_kernelIN5flash19enable_sm80_to_sm89INS1_16FlashAttnFwdSm80INS1_25CollectiveMainloopFwdSm80ILi4ELi1ELb0EN4cute5tupleIJNS5_1CILi128EEENS7_ILi64EEENS7_ILi96EEEEEELi96ENS_10bfloat16_tEfNS_4arch4Sm80ELb0ELb0ELb1ELb1ELb1ELb0ELb1ELb0EEENS1_21CollectiveEpilogueFwdINS6_IJS8_SA_S9_EEENS6_IJNS7_ILi1EEESI_SI_EEESC_SE_Li128ELb1ELb1ELb0ELb0EEENS1_19SingleTileSchedulerILb1ELb0ELb1ELi128EEEEEEEEEvNT_6ParamsE --------------------------
	.section	.text._ZN7cutlass13device_kernelIN5flash19enable_sm80_to_sm89INS1_16FlashAttnFwdSm80INS1_25CollectiveMainloopFwdSm80ILi4ELi1ELb0EN4cute5tupleIJNS5_1CILi128EEENS7_ILi64EEENS7_ILi96EEEEEELi96ENS_10bfloat16_tEfNS_4arch4Sm80ELb0ELb0ELb1ELb1ELb1ELb0ELb1ELb0EEENS1_21CollectiveEpilogueFwdINS6_IJS8_SA_S9_EEENS6_IJNS7_ILi1EEESI_SI_EEESC_SE_Li128ELb1ELb1ELb0ELb0EEENS1_19SingleTileSchedulerILb1ELb0ELb1ELi128EEEEEEEEEvNT_6ParamsE,"ax",@progbits
	.align	128
.text._ZN7cutlass13device_kernelIN5flash19enable_sm80_to_sm89INS1_16FlashAttnFwdSm80INS1_25CollectiveMainloopFwdSm80ILi4ELi1ELb0EN4cute5tupleIJNS5_1CILi128EEENS7_ILi64EEENS7_ILi96EEEEEELi96ENS_10bfloat16_tEfNS_4arch4Sm80ELb0ELb0ELb1ELb1ELb1ELb0ELb1ELb0EEENS1_21CollectiveEpilogueFwdINS6_IJS8_SA_S9_EEENS6_IJNS7_ILi1EEESI_SI_EEESC_SE_Li128ELb1ELb1ELb0ELb0EEENS1_19SingleTileSchedulerILb1ELb0ELb1ELi128EEEEEEEEEvNT_6ParamsE:
        .type           _ZN7cutlass13device_kernelIN5flash19enable_sm80_to_sm89INS1_16FlashAttnFwdSm80INS1_25CollectiveMainloopFwdSm80ILi4ELi1ELb0EN4cute5tupleIJNS5_1CILi128EEENS7_ILi64EEENS7_ILi96EEEEEELi96ENS_10bfloat16_tEfNS_4arch4Sm80ELb0ELb0ELb1ELb1ELb1ELb0ELb1ELb0EEENS1_21CollectiveEpilogueFwdINS6_IJS8_SA_S9_EEENS6_IJNS7_ILi1EEESI_SI_EEESC_SE_Li128ELb1ELb1ELb0ELb0EEENS1_19SingleTileSchedulerILb1ELb0ELb1ELi128EEEEEEEEEvNT_6ParamsE,@function
        .size           _ZN7cutlass13device_kernelIN5flash19enable_sm80_to_sm89INS1_16FlashAttnFwdSm80INS1_25CollectiveMainloopFwdSm80ILi4ELi1ELb0EN4cute5tupleIJNS5_1CILi128EEENS7_ILi64EEENS7_ILi96EEEEEELi96ENS_10bfloat16_tEfNS_4arch4Sm80ELb0ELb0ELb1ELb1ELb1ELb0ELb1ELb0EEENS1_21CollectiveEpilogueFwdINS6_IJS8_SA_S9_EEENS6_IJNS7_ILi1EEESI_SI_EEESC_SE_Li128ELb1ELb1ELb0ELb0EEENS1_19SingleTileSchedulerILb1ELb0ELb1ELi128EEEEEEEEEvNT_6ParamsE,(.L_x_19 - _ZN7cutlass13device_kernelIN5flash19enable_sm80_to_sm89INS1_16FlashAttnFwdSm80INS1_25CollectiveMainloopFwdSm80ILi4ELi1ELb0EN4cute5tupleIJNS5_1CILi128EEENS7_ILi64EEENS7_ILi96EEEEEELi96ENS_10bfloat16_tEfNS_4arch4Sm80ELb0ELb0ELb1ELb1ELb1ELb0ELb1ELb0EEENS1_21CollectiveEpilogueFwdINS6_IJS8_SA_S9_EEENS6_IJNS7_ILi1EEESI_SI_EEESC_SE_Li128ELb1ELb1ELb0ELb0EEENS1_19SingleTileSchedulerILb1ELb0ELb1ELi128EEEEEEEEEvNT_6ParamsE)
        .other          _ZN7cutlass13device_kernelIN5flash19enable_sm80_to_sm89INS1_16FlashAttnFwdSm80INS1_25CollectiveMainloopFwdSm80ILi4ELi1ELb0EN4cute5tupleIJNS5_1CILi128EEENS7_ILi64EEENS7_ILi96EEEEEELi96ENS_10bfloat16_tEfNS_4arch4Sm80ELb0ELb0ELb1ELb1ELb1ELb0ELb1ELb0EEENS1_21CollectiveEpilogueFwdINS6_IJS8_SA_S9_EEENS6_IJNS7_ILi1EEESI_SI_EEESC_SE_Li128ELb1ELb1ELb0ELb0EEENS1_19SingleTileSchedulerILb1ELb0ELb1ELi128EEEEEEEEEvNT_6ParamsE,@"STO_CUDA_ENTRY STV_DEFAULT"
_ZN7cutlass13device_kernelIN5flash19enable_sm80_to_sm89INS1_16FlashAttnFwdSm80INS1_25CollectiveMainloopFwdSm80ILi4ELi1ELb0EN4cute5tupleIJNS5_1CILi128EEENS7_ILi64EEENS7_ILi96EEEEEELi96ENS_10bfloat16_tEfNS_4arch4Sm80ELb0ELb0ELb1ELb1ELb1ELb0ELb1ELb0EEENS1_21CollectiveEpilogueFwdINS6_IJS8_SA_S9_EEENS6_IJNS7_ILi1EEESI_SI_EEESC_SE_Li128ELb1ELb1ELb0ELb0EEENS1_19SingleTileSchedulerILb1ELb0ELb1ELi128EEEEEEEEEvNT_6ParamsE:
[----:B------:R-:W-:Y:S01]  /*0000*/  LDC R1, c[0x0][0x28] ;  /* 0x00000a00ff017b82 */ /* 0x000fe20000000800 */
[----:B------:R-:W-:Y:S05]  /*0010*/  EXIT ;  /* 0x000000000000794d */ /* 0x000fea0003800000 */
.L_x_1:
        /* <DEDUP_REMOVED lines=14> */
.L_x_19:


//--------------------- .text._ZN7cutlass13device_kernelIN5flash19enable_sm80_to_sm89INS1_16FlashAttnFwdSm80INS1_25CollectiveMainloopFwdSm80ILi4ELi1ELb0EN4cute5tupleIJNS5_1CILi128EEENS7_ILi64EEENS7_ILi96EEEEEELi96ENS_10bfloat16_tEfNS_4arch4Sm80ELb0ELb0ELb1ELb1ELb1ELb1ELb1ELb0EEENS1_21CollectiveEpilogueFwdINS6_IJS8_SA_S9_EEENS6_IJNS7_ILi1EEESI_SI_EEESC_SE_Li128ELb1ELb1ELb0ELb0EEENS1_19SingleTileSchedulerILb1ELb0ELb1ELi128EEEEEEEEEvNT_6ParamsE --------------------------
	.section	.text._ZN7cutlass13device_kernelIN5flash19enable_sm80_to_sm89INS1_16FlashAttnFwdSm80INS1_25CollectiveMainloopFwdSm80ILi4ELi1ELb0EN4cute5tupleIJNS5_1CILi128EEENS7_ILi64EEENS7_ILi96EEEEEELi96ENS_10bfloat16_tEfNS_4arch4Sm80ELb0ELb0ELb1ELb1ELb1ELb1ELb1ELb0EEENS1_21CollectiveEpilogueFwdINS6_IJS8_SA_S9_EEENS6_IJNS7_ILi1EEESI_SI_EEESC_SE_Li128ELb1ELb1ELb0ELb0EEENS1_19SingleTileSchedulerILb1ELb0ELb1ELi128EEEEEEEEEvNT_6ParamsE,"ax",@progbits
	.align	128
.text._ZN7cutlass13device_kernelIN5flash19enable_sm80_to_sm89INS1_16FlashAttnFwdSm80INS1_25CollectiveMainloopFwdSm80ILi4ELi1ELb0EN4cute5tupleIJNS5_1CILi128EEENS7_ILi64EEENS7_ILi96EEEEEELi96ENS_10bfloat16_tEfNS_4arch4Sm80ELb0ELb0ELb1ELb1ELb1ELb1ELb1ELb0EEENS1_21CollectiveEpilogueFwdINS6_IJS8_SA_S9_EEENS6_IJNS7_ILi1EEESI_SI_EEESC_SE_Li128ELb1ELb1ELb0ELb0EEENS1_19SingleTileSchedulerILb1ELb0ELb1ELi128EEEEEEEEEvNT_6ParamsE:
        .type           _ZN7cutlass13device_kernelIN5flash19enable_sm80_to_sm89INS1_16FlashAttnFwdSm80INS1_25CollectiveMainloopFwdSm80ILi4ELi1ELb0EN4cute5tupleIJNS5_1CILi128EEENS7_ILi64EEENS7_ILi96EEEEEELi96ENS_10bfloat16_tEfNS_4arch4Sm80ELb0ELb0ELb1ELb1ELb1ELb1ELb1ELb0EEENS1_21CollectiveEpilogueFwdINS6_IJS8_SA_S9_EEENS6_IJNS7_ILi1EEESI_SI_EEESC_SE_Li128ELb1ELb1ELb0ELb0EEENS1_19SingleTileSchedulerILb1ELb0ELb1ELi128EEEEEEEEEvNT_6ParamsE,@function
        .size           _ZN7cutlass13device_kernelIN5flash19enable_sm80_to_sm89INS1_16FlashAttnFwdSm80INS1_25CollectiveMainloopFwdSm80ILi4ELi1ELb0EN4cute5tupleIJNS5_1CILi128EEENS7_ILi64EEENS7_ILi96EEEEEELi96ENS_10bfloat16_tEfNS_4arch4Sm80ELb0ELb0ELb1ELb1ELb1ELb1ELb1ELb0EEENS1_21CollectiveEpilogueFwdINS6_IJS8_SA_S9_EEENS6_IJNS7_ILi1EEESI_SI_EEESC_SE_Li128ELb1ELb1ELb0ELb0EEENS1_19SingleTileSchedulerILb1ELb0ELb1ELi128EEEEEEEEEvNT_6ParamsE,(.L_x_20 - _ZN7cutlass13device_kernelIN5flash19enable_sm80_to_sm89INS1_16FlashAttnFwdSm80INS1_25CollectiveMainloopFwdSm80ILi4ELi1ELb0EN4cute5tupleIJNS5_1CILi128EEENS7_ILi64EEENS7_ILi96EEEEEELi96ENS_10bfloat16_tEfNS_4arch4Sm80ELb0ELb0ELb1ELb1ELb1ELb1ELb1ELb0EEENS1_21CollectiveEpilogueFwdINS6_IJS8_SA_S9_EEENS6_IJNS7_ILi1EEESI_SI_EEESC_SE_Li128ELb1ELb1ELb0ELb0EEENS1_19SingleTileSchedulerILb1ELb0ELb1ELi128EEEEEEEEEvNT_6ParamsE)
        .other          _ZN7cutlass13device_kernelIN5flash19enable_sm80_to_sm89INS1_16FlashAttnFwdSm80INS1_25CollectiveMainloopFwdSm80ILi4ELi1ELb0EN4cute5tupleIJNS5_1CILi128EEENS7_ILi64EEENS7_ILi96EEEEEELi96ENS_10bfloat16_tEfNS_4arch4Sm80ELb0ELb0ELb1ELb1ELb1ELb1ELb1ELb0EEENS1_21CollectiveEpilogueFwdINS6_IJS8_SA_S9_EEENS6_IJNS7_ILi1EEESI_SI_EEESC_SE_Li128ELb1ELb1ELb0ELb0EEENS1_19SingleTileSchedulerILb1ELb0ELb1ELi128EEEEEEEEEvNT_6ParamsE,@"STO_CUDA_ENTRY STV_DEFAULT"
_ZN7cutlass13device_kernelIN5flash19enable_sm80_to_sm89INS1_16FlashAttnFwdSm80INS1_25CollectiveMainloopFwdSm80ILi4ELi1ELb0EN4cute5tupleIJNS5_1CILi128EEENS7_ILi64EEENS7_ILi96EEEEEELi96ENS_10bfloat16_tEfNS_4arch4Sm80ELb0ELb0ELb1ELb1ELb1ELb1ELb1ELb0EEENS1_21CollectiveEpilogueFwdINS6_IJS8_SA_S9_EEENS6_IJNS7_ILi1EEESI_SI_EEESC_SE_Li128ELb1ELb1ELb0ELb0EEENS1_19SingleTileSchedulerILb1ELb0ELb1ELi128EEEEEEEEEvNT_6ParamsE:
[----:B------:R-:W-:Y:S01]  /*0000*/  LDC R1, c[0x0][0x28] ;  /* 0x00000a00ff017b82 */ /* 0x000fe20000000800 */
[----:B------:R-:W-:Y:S05]  /*0010*/  EXIT ;  /* 0x000000000000794d */ /* 0x000fea0003800000 */
.L_x_2:
        /* <DEDUP_REMOVED lines=14> */
.L_x_20:


//--------------------- .text._ZN7cutlass13device_kernelIN5flash19enable_sm80_to_sm89INS1_16FlashAttnFwdSm80INS1_25CollectiveMainloopFwdSm80ILi4ELi1ELb0EN4cute5tupleIJNS5_1CILi128EEENS7_ILi48EEENS7_ILi96EEEEEELi96ENS_10bfloat16_tEfNS_4arch4Sm80ELb0ELb1ELb1ELb0ELb1ELb0ELb1ELb0EEENS1_21CollectiveEpilogueFwdINS6_IJS8_SA_S9_EEENS6_IJNS7_ILi1EEESI_SI_EEESC_SE_Li128ELb0ELb1ELb0ELb0EEENS1_19SingleTileSchedulerILb0ELb0ELb1ELi128EEEEEEEEEvNT_6ParamsE --------------------------
	.section	.text._ZN7cutlass13device_kernelIN5flash19enable_sm80_to_sm89INS1_16FlashAttnFwdSm80INS1_25CollectiveMainloopFwdSm80ILi4ELi1ELb0EN4cute5tupleIJNS5_1CILi128EEENS7_ILi48EEENS7_ILi96EEEEEELi96ENS_10bfloat16_tEfNS_4arch4Sm80ELb0ELb1ELb1ELb0ELb1ELb0ELb1ELb0EEENS1_21CollectiveEpilogueFwdINS6_IJS8_SA_S9_EEENS6_IJNS7_ILi1EEESI_SI_EEESC_SE_Li128ELb0ELb1ELb0ELb0EEENS1_19SingleTileSchedulerILb0ELb0ELb1ELi128EEEEEEEEEvNT_6ParamsE,"ax",@progbits
	.align	128
.text._ZN7cutlass13device_kernelIN5flash19enable_sm80_to_sm89INS1_16FlashAttnFwdSm80INS1_25CollectiveMainloopFwdSm80ILi4ELi1ELb0EN4cute5tupleIJNS5_1CILi128EEENS7_ILi48EEENS7_ILi96EEEEEELi96ENS_10bfloat16_tEfNS_4arch4Sm80ELb0ELb1ELb1ELb0ELb1ELb0ELb1ELb0EEENS1_21CollectiveEpilogueFwdINS6_IJS8_SA_S9_EEENS6_IJNS7_ILi1EEESI_SI_EEESC_SE_Li128ELb0ELb1ELb0ELb0EEENS1_19SingleTileSchedulerILb0ELb0ELb1ELi128EEEEEEEEEvNT_6ParamsE:
        .type           _ZN7cutlass13device_kernelIN5flash19enable_sm80_to_sm89INS1_16FlashAttnFwdSm80INS1_25CollectiveMainloopFwdSm80ILi4ELi1ELb0EN4cute5tupleIJNS5_1CILi128EEENS7_ILi48EEENS7_ILi96EEEEEELi96ENS_10bfloat16_tEfNS_4arch4Sm80ELb0ELb1ELb1ELb0ELb1ELb0ELb1ELb0EEENS1_21CollectiveEpilogueFwdINS6_IJS8_SA_S9_EEENS6_IJNS7_ILi1EEESI_SI_EEESC_SE_Li128ELb0ELb1ELb0ELb0EEENS1_19SingleTileSchedulerILb0ELb0ELb1ELi128EEEEEEEEEvNT_6ParamsE,@function
        .size           _ZN7cutlass13device_kernelIN5flash19enable_sm80_to_sm89INS1_16FlashAttnFwdSm80INS1_25CollectiveMainloopFwdSm80ILi4ELi1ELb0EN4cute5tupleIJNS5_1CILi128EEENS7_ILi48EEENS7_ILi96EEEEEELi96ENS_10bfloat16_tEfNS_4arch4Sm80ELb0ELb1ELb1ELb0ELb1ELb0ELb1ELb0EEENS1_21CollectiveEpilogueFwdINS6_IJS8_SA_S9_EEENS6_IJNS7_ILi1EEESI_SI_EEESC_SE_Li128ELb0ELb1ELb0ELb0EEENS1_19SingleTileSchedulerILb0ELb0ELb1ELi128EEEEEEEEEvNT_6ParamsE,(.L_x_21 - _ZN7cutlass13device_kernelIN5flash19enable_sm80_to_sm89INS1_16FlashAttnFwdSm80INS1_25CollectiveMainloopFwdSm80ILi4ELi1ELb0EN4cute5tupleIJNS5_1CILi128EEENS7_ILi48EEENS7_ILi96EEEEEELi96ENS_10bfloat16_tEfNS_4arch4Sm80ELb0ELb1ELb1ELb0ELb1ELb0ELb1ELb0EEENS1_21CollectiveEpilogueFwdINS6_IJS8_SA_S9_EEENS6_IJNS7_ILi1EEESI_SI_EEESC_SE_Li128ELb0ELb1ELb0ELb0EEENS1_19SingleTileSchedulerILb0ELb0ELb1ELi128EEEEEEEEEvNT_6ParamsE)
        .other          _ZN7cutlass13device_kernelIN5flash19enable_sm80_to_sm89INS1_16FlashAttnFwdSm80INS1_25CollectiveMainloopFwdSm80ILi4ELi1ELb0EN4cute5tupleIJNS5_1CILi128EEENS7_ILi48EEENS7_ILi96EEEEEELi96ENS_10bfloat16_tEfNS_4arch4Sm80ELb0ELb1ELb1ELb0ELb1ELb0ELb1ELb0EEENS1_21CollectiveEpilogueFwdINS6_IJS8_SA_S9_EEENS6_IJNS7_ILi1EEESI_SI_EEESC_SE_Li128ELb0ELb1ELb0ELb0EEENS1_19SingleTileSchedulerILb0ELb0ELb1ELi128EEEEEEEEEvNT_6ParamsE,@"STO_CUDA_ENTRY STV_DEFAULT"
_ZN7cutlass13device_kernelIN5flash19enable_sm80_to_sm89INS1_16FlashAttnFwdSm80INS1_25CollectiveMainloopFwdSm80ILi4ELi1ELb0EN4cute5tupleIJNS5_1CILi128EEENS7_ILi48EEENS7_ILi96EEEEEELi96ENS_10bfloat16_tEfNS_4arch4Sm80ELb0ELb1ELb1ELb0ELb1ELb0ELb1ELb0EEENS1_21CollectiveEpilogueFwdINS6_IJS8_SA_S9_EEENS6_IJNS7_ILi1EEESI_SI_EEESC_SE_Li128ELb0ELb1ELb0ELb0EEENS1_19SingleTileSchedulerILb0ELb0ELb1ELi128EEEEEEEEEvNT_6ParamsE:
[----:B------:R-:W-:Y:S01]  /*0000*/  LDC R1, c[0x0][0x28] ;  /* 0x00000a00ff017b82 */ /* 0x000fe20000000800 */
[----:B------:R-:W-:Y:S05]  /*0010*/  EXIT ;  /* 0x000000000000794d */ /* 0x000fea0003800000 */
.L_x_3:
        /* <DEDUP_REMOVED lines=14> */
.L_x_21:


//--------------------- .text._ZN7cutlass13device_kernelIN5flash19enable_sm80_to_sm89INS1_16FlashAttnFwdSm80INS1_25CollectiveMainloopFwdSm80ILi4ELi1ELb0EN4cute5tupleIJNS5_1CILi128EEENS7_ILi48EEENS7_ILi96EEEEEELi96ENS_10bfloat16_tEfNS_4arch4Sm80ELb0ELb1ELb1ELb1ELb1ELb0ELb1ELb0EEENS1_21CollectiveEpilogueFwdINS6_IJS8_SA_S9_EEENS6_IJNS7_ILi1EEESI_SI_EEESC_SE_Li128ELb1ELb1ELb0ELb0EEENS1_19SingleTileSchedulerILb1ELb0ELb1ELi128EEEEEEEEEvNT_6ParamsE --------------------------
	.section	.text._ZN7cutlass13device_kernelIN5flash19enable_sm80_to_sm89INS1_16FlashAttnFwdSm80INS1_25CollectiveMainloopFwdSm80ILi4ELi1ELb0EN4cute5tupleIJNS5_1CILi128EEENS7_ILi48EEENS7_ILi96EEEEEELi96ENS_10bfloat16_tEfNS_4arch4Sm80ELb0ELb1ELb1ELb1ELb1ELb0ELb1ELb0EEENS1_21CollectiveEpilogueFwdINS6_IJS8_SA_S9_EEENS6_IJNS7_ILi1EEESI_SI_EEESC_SE_Li128ELb1ELb1ELb0ELb0EEENS1_19SingleTileSchedulerILb1ELb0ELb1ELi128EEEEEEEEEvNT_6ParamsE,"ax",@progbits
	.align	128
.text._ZN7cutlass13device_kernelIN5flash19enable_sm80_to_sm89INS1_16FlashAttnFwdSm80INS1_25CollectiveMainloopFwdSm80ILi4ELi1ELb0EN4cute5tupleIJNS5_1CILi128EEENS7_ILi48EEENS7_ILi96EEEEEELi96ENS_10bfloat16_tEfNS_4arch4Sm80ELb0ELb1ELb1ELb1ELb1ELb0ELb1ELb0EEENS1_21CollectiveEpilogueFwdINS6_IJS8_SA_S9_EEENS6_IJNS7_ILi1EEESI_SI_EEESC_SE_Li128ELb1ELb1ELb0ELb0EEENS1_19SingleTileSchedulerILb1ELb0ELb1ELi128EEEEEEEEEvNT_6ParamsE:
        .type           _ZN7cutlass13device_kernelIN5flash19enable_sm80_to_sm89INS1_16FlashAttnFwdSm80INS1_25CollectiveMainloopFwdSm80ILi4ELi1ELb0EN4cute5tupleIJNS5_1CILi128EEENS7_ILi48EEENS7_ILi96EEEEEELi96ENS_10bfloat16_tEfNS_4arch4Sm80ELb0ELb1ELb1ELb1ELb1ELb0ELb1ELb0EEENS1_21CollectiveEpilogueFwdINS6_IJS8_SA_S9_EEENS6_IJNS7_ILi1EEESI_SI_EEESC_SE_Li128ELb1ELb1ELb0ELb0EEENS1_19SingleTileSchedulerILb1ELb0ELb1ELi128EEEEEEEEEvNT_6ParamsE,@function
        .size           _ZN7cutlass13device_kernelIN5flash19enable_sm80_to_sm89INS1_16FlashAttnFwdSm80INS1_25CollectiveMainloopFwdSm80ILi4ELi1ELb0EN4cute5tupleIJNS5_1CILi128EEENS7_ILi48EEENS7_ILi96EEEEEELi96ENS_10bfloat16_tEfNS_4arch4Sm80ELb0ELb1ELb1ELb1ELb1ELb0ELb1ELb0EEENS1_21CollectiveEpilogueFwdINS6_IJS8_SA_S9_EEENS6_IJNS7_ILi1EEESI_SI_EEESC_SE_Li128ELb1ELb1ELb0ELb0EEENS1_19SingleTileSchedulerILb1ELb0ELb1ELi128EEEEEEEEEvNT_6ParamsE,(.L_x_22 - _ZN7cutlass13device_kernelIN5flash19enable_sm80_to_sm89INS1_16FlashAttnFwdSm80INS1_25CollectiveMainloopFwdSm80ILi4ELi1ELb0EN4cute5tupleIJNS5_1CILi128EEENS7_ILi48EEENS7_ILi96EEEEEELi96ENS_10bfloat16_tEfNS_4arch4Sm80ELb0ELb1ELb1ELb1ELb1ELb0ELb1ELb0EEENS1_21CollectiveEpilogueFwdINS6_IJS8_SA_S9_EEENS6_IJNS7_ILi1EEESI_SI_EEESC_SE_Li128ELb1ELb1ELb0ELb0EEENS1_19SingleTileSchedulerILb1ELb0ELb1ELi128EEEEEEEEEvNT_6ParamsE)
        .other          _ZN7cutlass13device_kernelIN5flash19enable_sm80_to_sm89INS1_16FlashAttnFwdSm80INS1_25CollectiveMainloopFwdSm80ILi4ELi1ELb0EN4cute5tupleIJNS5_1CILi128EEENS7_ILi48EEENS7_ILi96EEEEEELi96ENS_10bfloat16_tEfNS_4arch4Sm80ELb0ELb1ELb1ELb1ELb1ELb0ELb1ELb0EEENS1_21CollectiveEpilogueFwdINS6_IJS8_SA_S9_EEENS6_IJNS7_ILi1EEESI_SI_EEESC_SE_Li128ELb1ELb1ELb0ELb0EEENS1_19SingleTileSchedulerILb1ELb0ELb1ELi128EEEEEEEEEvNT_6ParamsE,@"STO_CUDA_ENTRY STV_DEFAULT"
_ZN7cutlass13device_kernelIN5flash19enable_sm80_to_sm89INS1_16FlashAttnFwdSm80INS1_25CollectiveMainloopFwdSm80ILi4ELi1ELb0EN4cute5tupleIJNS5_1CILi128EEENS7_ILi48EEENS7_ILi96EEEEEELi96ENS_10bfloat16_tEfNS_4arch4Sm80ELb0ELb1ELb1ELb1ELb1ELb0ELb1ELb0EEENS1_21CollectiveEpilogueFwdINS6_IJS8_SA_S9_EEENS6_IJNS7_ILi1EEESI_SI_EEESC_SE_Li128ELb1ELb1ELb0ELb0EEENS1_19SingleTileSchedulerILb1ELb0ELb1ELi128EEEEEEEEEvNT_6ParamsE:
[----:B------:R-:W-:Y:S01]  /*0000*/  LDC R1, c[0x0][0x28] ;  /* 0x00000a00ff017b82 */ /* 0x000fe20000000800 */
[----:B------:R-:W-:Y:S05]  /*0010*/  EXIT ;  /* 0x000000000000794d */ /* 0x000fea0003800000 */
.L_x_4:
        /* <DEDUP_REMOVED lines=14> */
.L_x_22:


//--------------------- .text._ZN7cutlass13device_kernelIN5flash19enable_sm80_to_sm89INS1_16FlashAttnFwdSm80INS1_25CollectiveMainloopFwdSm80ILi4ELi1ELb0EN4cute5tupleIJNS5_1CILi128EEENS7_ILi48EEENS7_ILi96EEEEEELi96ENS_10bfloat16_tEfNS_4arch4Sm80ELb0ELb1ELb1ELb1ELb1ELb1ELb1ELb0EEENS1_21CollectiveEpilogueFwdINS6_IJS8_SA_S9_EEENS6_IJNS7_ILi1EEESI_SI_EEESC_SE_Li128ELb1ELb1ELb0ELb0EEENS1_19SingleTileSchedulerILb1ELb0ELb1ELi128EEEEEEEEEvNT_6ParamsE --------------------------
	.section	.text._ZN7cutlass13device_kernelIN5flash19enable_sm80_to_sm89INS1_16FlashAttnFwdSm80INS1_25CollectiveMainloopFwdSm80ILi4ELi1ELb0EN4cute5tupleIJNS5_1CILi128EEENS7_ILi48EEENS7_ILi96EEEEEELi96ENS_10bfloat16_tEfNS_4arch4Sm80ELb0ELb1ELb1ELb1ELb1ELb1ELb1ELb0EEENS1_21CollectiveEpilogueFwdINS6_IJS8_SA_S9_EEENS6_IJNS7_ILi1EEESI_SI_EEESC_SE_Li128ELb1ELb1ELb0ELb0EEENS1_19SingleTileSchedulerILb1ELb0ELb1ELi128EEEEEEEEEvNT_6ParamsE,"ax",@progbits
	.align	128
.text._ZN7cutlass13device_kernelIN5flash19enable_sm80_to_sm89INS1_16FlashAttnFwdSm80INS1_25CollectiveMainloopFwdSm80ILi4ELi1ELb0EN4cute5tupleIJNS5_1CILi128EEENS7_ILi48EEENS7_ILi96EEEEEELi96ENS_10bfloat16_tEfNS_4arch4Sm80ELb0ELb1ELb1ELb1ELb1ELb1ELb1ELb0EEENS1_21CollectiveEpilogueFwdINS6_IJS8_SA_S9_EEENS6_IJNS7_ILi1EEESI_SI_EEESC_SE_Li128ELb1ELb1ELb0ELb0EEENS1_19SingleTileSchedulerILb1ELb0ELb1ELi128EEEEEEEEEvNT_6ParamsE:
        .type           _ZN7cutlass13device_kernelIN5flash19enable_sm80_to_sm89INS1_16FlashAttnFwdSm80INS1_25CollectiveMainloopFwdSm80ILi4ELi1ELb0EN4cute5tupleIJNS5_1CILi128EEENS7_ILi48EEENS7_ILi96EEEEEELi96ENS_10bfloat16_tEfNS_4arch4Sm80ELb0ELb1ELb1ELb1ELb1ELb1ELb1ELb0EEENS1_21CollectiveEpilogueFwdINS6_IJS8_SA_S9_EEENS6_IJNS7_ILi1EEESI_SI_EEESC_SE_Li128ELb1ELb1ELb0ELb0EEENS1_19SingleTileSchedulerILb1ELb0ELb1ELi128EEEEEEEEEvNT_6ParamsE,@function
        .size           _ZN7cutlass13device_kernelIN5flash19enable_sm80_to_sm89INS1_16FlashAttnFwdSm80INS1_25CollectiveMainloopFwdSm80ILi4ELi1ELb0EN4cute5tupleIJNS5_1CILi128EEENS7_ILi48EEENS7_ILi96EEEEEELi96ENS_10bfloat16_tEfNS_4arch4Sm80ELb0ELb1ELb1ELb1ELb1ELb1ELb1ELb0EEENS1_21CollectiveEpilogueFwdINS6_IJS8_SA_S9_EEENS6_IJNS7_ILi1EEESI_SI_EEESC_SE_Li128ELb1ELb1ELb0ELb0EEENS1_19SingleTileSchedulerILb1ELb0ELb1ELi128EEEEEEEEEvNT_6ParamsE,(.L_x_23 - _ZN7cutlass13device_kernelIN5flash19enable_sm80_to_sm89INS1_16FlashAttnFwdSm80INS1_25CollectiveMainloopFwdSm80ILi4ELi1ELb0EN4cute5tupleIJNS5_1CILi128EEENS7_ILi48EEENS7_ILi96EEEEEELi96ENS_10bfloat16_tEfNS_4arch4Sm80ELb0ELb1ELb1ELb1ELb1ELb1ELb1ELb0EEENS1_21CollectiveEpilogueFwdINS6_IJS8_SA_S9_EEENS6_IJNS7_ILi1EEESI_SI_EEESC_SE_Li128ELb1ELb1ELb0ELb0EEENS1_19SingleTileSchedulerILb1ELb0ELb1ELi128EEEEEEEEEvNT_6ParamsE)
        .other          _ZN7cutlass13device_kernelIN5flash19enable_sm80_to_sm89INS1_16FlashAttnFwdSm80INS1_25CollectiveMainloopFwdSm80ILi4ELi1ELb0EN4cute5tupleIJNS5_1CILi128EEENS7_ILi48EEENS7_ILi96EEEEEELi96ENS_10bfloat16_tEfNS_4arch4Sm80ELb0ELb1ELb1ELb1ELb1ELb1ELb1ELb0EEENS1_21CollectiveEpilogueFwdINS6_IJS8_SA_S9_EEENS6_IJNS7_ILi1EEESI_SI_EEESC_SE_Li128ELb1ELb1ELb0ELb0EEENS1_19SingleTileSchedulerILb1ELb0ELb1ELi128EEEEEEEEEvNT_6ParamsE,@"STO_CUDA_ENTRY STV_DEFAULT"
_ZN7cutlass13device_kernelIN5flash19enable_sm80_to_sm89INS1_16FlashAttnFwdSm80INS1_25CollectiveMainloopFwdSm80ILi4ELi1ELb0EN4cute5tupleIJNS5_1CILi128EEENS7_ILi48EEENS7_ILi96EEEEEELi96ENS_10bfloat16_tEfNS_4arch4Sm80ELb0ELb1ELb1ELb1ELb1ELb1ELb1ELb0EEENS1_21CollectiveEpilogueFwdINS6_IJS8_SA_S9_EEENS6_IJNS7_ILi1EEESI_SI_EEESC_SE_Li128ELb1ELb1ELb0ELb0EEENS1_19SingleTileSchedulerILb1ELb0ELb1ELi128EEEEEEEEEvNT_6ParamsE:
[----:B------:R-:W-:Y:S01]  /*0000*/  LDC R1, c[0x0][0x28] ;  /* 0x00000a00ff017b82 */ /* 0x000fe20000000800 */
[----:B------:R-:W-:Y:S05]  /*0010*/  EXIT ;  /* 0x000000000000794d */ /* 0x000fea0003800000 */
.L_x_5:
        /* <DEDUP_REMOVED lines=14> */
.L_x_23:


//--------------------- .text._ZN7cutlass13device_kernelIN5flash19enable_sm80_to_sm89INS1_16FlashAttnFwdSm80INS1_25CollectiveMainloopFwdSm80ILi4ELi1ELb0EN4cute5tupleIJNS5_1CILi128EEENS7_ILi64EEENS7_ILi96EEEEEELi96ENS_10bfloat16_tEfNS_4arch4Sm80ELb1ELb0ELb1ELb0ELb1ELb0ELb1ELb0EEENS1_21CollectiveEpilogueFwdINS6_IJS8_SA_S9_EEENS6_IJNS7_ILi1EEESI_SI_EEESC_SE_Li128ELb0ELb1ELb0ELb0EEENS1_30DynamicPersistentTileSchedulerILi128ELi128ELb0ELb1ELb0EEEEEEEEEvNT_6ParamsE --------------------------
	.section	.text._ZN7cutlass13device_kernelIN5flash19enable_sm80_to_sm89INS1_16FlashAttnFwdSm80INS1_25CollectiveMainloopFwdSm80ILi4ELi1ELb0EN4cute5tupleIJNS5_1CILi128EEENS7_ILi64EEENS7_ILi96EEEEEELi96ENS_10bfloat16_tEfNS_4arch4Sm80ELb1ELb0ELb1ELb0ELb1ELb0ELb1ELb0EEENS1_21CollectiveEpilogueFwdINS6_IJS8_SA_S9_EEENS6_IJNS7_ILi1EEESI_SI_EEESC_SE_Li128ELb0ELb1ELb0ELb0EEENS1_30DynamicPersistentTileSchedulerILi128ELi128ELb0ELb1ELb0EEEEEEEEEvNT_6ParamsE,"ax",@progbits
	.align	128
.text._ZN7cutlass13device_kernelIN5flash19enable_sm80_to_sm89INS1_16FlashAttnFwdSm80INS1_25CollectiveMainloopFwdSm80ILi4ELi1ELb0EN4cute5tupleIJNS5_1CILi128EEENS7_ILi64EEENS7_ILi96EEEEEELi96ENS_10bfloat16_tEfNS_4arch4Sm80ELb1ELb0ELb1ELb0ELb1ELb0ELb1ELb0EEENS1_21CollectiveEpilogueFwdINS6_IJS8_SA_S9_EEENS6_IJNS7_ILi1EEESI_SI_EEESC_SE_Li128ELb0ELb1ELb0ELb0EEENS1_30DynamicPersistentTileSchedulerILi128ELi128ELb0ELb1ELb0EEEEEEEEEvNT_6ParamsE:
        .type           _ZN7cutlass13device_kernelIN5flash19enable_sm80_to_sm89INS1_16FlashAttnFwdSm80INS1_25CollectiveMainloopFwdSm80ILi4ELi1ELb0EN4cute5tupleIJNS5_1CILi128EEENS7_ILi64EEENS7_ILi96EEEEEELi96ENS_10bfloat16_tEfNS_4arch4Sm80ELb1ELb0ELb1ELb0ELb1ELb0ELb1ELb0EEENS1_21CollectiveEpilogueFwdINS6_IJS8_SA_S9_EEENS6_IJNS7_ILi1EEESI_SI_EEESC_SE_Li128ELb0ELb1ELb0ELb0EEENS1_30DynamicPersistentTileSchedulerILi128ELi128ELb0ELb1ELb0EEEEEEEEEvNT_6ParamsE,@function
        .size           _ZN7cutlass13device_kernelIN5flash19enable_sm80_to_sm89INS1_16FlashAttnFwdSm80INS1_25CollectiveMainloopFwdSm80ILi4ELi1ELb0EN4cute5tupleIJNS5_1CILi128EEENS7_ILi64EEENS7_ILi96EEEEEELi96ENS_10bfloat16_tEfNS_4arch4Sm80ELb1ELb0ELb1ELb0ELb1ELb0ELb1ELb0EEENS1_21CollectiveEpilogueFwdINS6_IJS8_SA_S9_EEENS6_IJNS7_ILi1EEESI_SI_EEESC_SE_Li128ELb0ELb1ELb0ELb0EEENS1_30DynamicPersistentTileSchedulerILi128ELi128ELb0ELb1ELb0EEEEEEEEEvNT_6ParamsE,(.L_x_24 - _ZN7cutlass13device_kernelIN5flash19enable_sm80_to_sm89INS1_16FlashAttnFwdSm80INS1_25CollectiveMainloopFwdSm80ILi4ELi1ELb0EN4cute5tupleIJNS5_1CILi128EEENS7_ILi64EEENS7_ILi96EEEEEELi96ENS_10bfloat16_tEfNS_4arch4Sm80ELb1ELb0ELb1ELb0ELb1ELb0ELb1ELb0EEENS1_21CollectiveEpilogueFwdINS6_IJS8_SA_S9_EEENS6_IJNS7_ILi1EEESI_SI_EEESC_SE_Li128ELb0ELb1ELb0ELb0EEENS1_30DynamicPersistentTileSchedulerILi128ELi128ELb0ELb1ELb0EEEEEEEEEvNT_6ParamsE)
        .other          _ZN7cutlass13device_kernelIN5flash19enable_sm80_to_sm89INS1_16FlashAttnFwdSm80INS1_25CollectiveMainloopFwdSm80ILi4ELi1ELb0EN4cute5tupleIJNS5_1CILi128EEENS7_ILi64EEENS7_ILi96EEEEEELi96ENS_10bfloat16_tEfNS_4arch4Sm80ELb1ELb0ELb1ELb0ELb1ELb0ELb1ELb0EEENS1_21CollectiveEpilogueFwdINS6_IJS8_SA_S9_EEENS6_IJNS7_ILi1EEESI_SI_EEESC_SE_Li128ELb0ELb1ELb0ELb0EEENS1_30DynamicPersistentTileSchedulerILi128ELi128ELb0ELb1ELb0EEEEEEEEEvNT_6ParamsE,@"STO_CUDA_ENTRY STV_DEFAULT"
_ZN7cutlass13device_kernelIN5flash19enable_sm80_to_sm89INS1_16FlashAttnFwdSm80INS1_25CollectiveMainloopFwdSm80ILi4ELi1ELb0EN4cute5tupleIJNS5_1CILi128EEENS7_ILi64EEENS7_ILi96EEEEEELi96ENS_10bfloat16_tEfNS_4arch4Sm80ELb1ELb0ELb1ELb0ELb1ELb0ELb1ELb0EEENS1_21CollectiveEpilogueFwdINS6_IJS8_SA_S9_EEENS6_IJNS7_ILi1EEESI_SI_EEESC_SE_Li128ELb0ELb1ELb0ELb0EEENS1_30DynamicPersistentTileSchedulerILi128ELi128ELb0ELb1ELb0EEEEEEEEEvNT_6ParamsE:
[----:B------:R-:W-:Y:S01]  /*0000*/  LDC R1, c[0x0][0x28] ;  /* 0x00000a00ff017b82 */ /* 0x000fe20000000800 */
[----:B------:R-:W-:Y:S05]  /*0010*/  EXIT ;  /* 0x000000000000794d */ /* 0x000fea0003800000 */
.L_x_6:
        /* <DEDUP_REMOVED lines=14> */
.L_x_24:


//--------------------- .text._ZN7cutlass13device_kernelIN5flash19enable_sm80_to_sm89INS1_16FlashAttnFwdSm80INS1_25CollectiveMainloopFwdSm80ILi4ELi1ELb0EN4cute5tupleIJNS5_1CILi128EEENS7_ILi64EEENS7_ILi96EEEEEELi96ENS_10bfloat16_tEfNS_4arch4Sm80ELb1ELb0ELb1ELb1ELb1ELb0ELb1ELb0EEENS1_21CollectiveEpilogueFwdINS6_IJS8_SA_S9_EEENS6_IJNS7_ILi1EEESI_SI_EEESC_SE_Li128ELb1ELb1ELb0ELb0EEENS1_19SingleTileSchedulerILb1ELb0ELb1ELi128EEEEEEEEEvNT_6ParamsE --------------------------
	.section	.text._ZN7cutlass13device_kernelIN5flash19enable_sm80_to_sm89INS1_16FlashAttnFwdSm80INS1_25CollectiveMainloopFwdSm80ILi4ELi1ELb0EN4cute5tupleIJNS5_1CILi128EEENS7_ILi64EEENS7_ILi96EEEEEELi96ENS_10bfloat16_tEfNS_4arch4Sm80ELb1ELb0ELb1ELb1ELb1ELb0ELb1ELb0EEENS1_21CollectiveEpilogueFwdINS6_IJS8_SA_S9_EEENS6_IJNS7_ILi1EEESI_SI_EEESC_SE_Li128ELb1ELb1ELb0ELb0EEENS1_19SingleTileSchedulerILb1ELb0ELb1ELi128EEEEEEEEEvNT_6ParamsE,"ax",@progbits
	.align	128
.text._ZN7cutlass13device_kernelIN5flash19enable_sm80_to_sm89INS1_16FlashAttnFwdSm80INS1_25CollectiveMainloopFwdSm80ILi4ELi1ELb0EN4cute5tupleIJNS5_1CILi128EEENS7_ILi64EEENS7_ILi96EEEEEELi96ENS_10bfloat16_tEfNS_4arch4Sm80ELb1ELb0ELb1ELb1ELb1ELb0ELb1ELb0EEENS1_21CollectiveEpilogueFwdINS6_IJS8_SA_S9_EEENS6_IJNS7_ILi1EEESI_SI_EEESC_SE_Li128ELb1ELb1ELb0ELb0EEENS1_19SingleTileSchedulerILb1ELb0ELb1ELi128EEEEEEEEEvNT_6ParamsE:
        .type           _ZN7cutlass13device_kernelIN5flash19enable_sm80_to_sm89INS1_16FlashAttnFwdSm80INS1_25CollectiveMainloopFwdSm80ILi4ELi1ELb0EN4cute5tupleIJNS5_1CILi128EEENS7_ILi64EEENS7_ILi96EEEEEELi96ENS_10bfloat16_tEfNS_4arch4Sm80ELb1ELb0ELb1ELb1ELb1ELb0ELb1ELb0EEENS1_21CollectiveEpilogueFwdINS6_IJS8_SA_S9_EEENS6_IJNS7_ILi1EEESI_SI_EEESC_SE_Li128ELb1ELb1ELb0ELb0EEENS1_19SingleTileSchedulerILb1ELb0ELb1ELi128EEEEEEEEEvNT_6ParamsE,@function
        .size           _ZN7cutlass13device_kernelIN5flash19enable_sm80_to_sm89INS1_16FlashAttnFwdSm80INS1_25CollectiveMainloopFwdSm80ILi4ELi1ELb0EN4cute5tupleIJNS5_1CILi128EEENS7_ILi64EEENS7_ILi96EEEEEELi96ENS_10bfloat16_tEfNS_4arch4Sm80ELb1ELb0ELb1ELb1ELb1ELb0ELb1ELb0EEENS1_21CollectiveEpilogueFwdINS6_IJS8_SA_S9_EEENS6_IJNS7_ILi1EEESI_SI_EEESC_SE_Li128ELb1ELb1ELb0ELb0EEENS1_19SingleTileSchedulerILb1ELb0ELb1ELi128EEEEEEEEEvNT_6ParamsE,(.L_x_25 - _ZN7cutlass13device_kernelIN5flash19enable_sm80_to_sm89INS1_16FlashAttnFwdSm80INS1_25CollectiveMainloopFwdSm80ILi4ELi1ELb0EN4cute5tupleIJNS5_1CILi128EEENS7_ILi64EEENS7_ILi96EEEEEELi96ENS_10bfloat16_tEfNS_4arch4Sm80ELb1ELb0ELb1ELb1ELb1ELb0ELb1ELb0EEENS1_21CollectiveEpilogueFwdINS6_IJS8_SA_S9_EEENS6_IJNS7_ILi1EEESI_SI_EEESC_SE_Li128ELb1ELb1ELb0ELb0EEENS1_19SingleTileSchedulerILb1ELb0ELb1ELi128EEEEEEEEEvNT_6ParamsE)
        .other          _ZN7cutlass13device_kernelIN5flash19enable_sm80_to_sm89INS1_16FlashAttnFwdSm80INS1_25CollectiveMainloopFwdSm80ILi4ELi1ELb0EN4cute5tupleIJNS5_1CILi128EEENS7_ILi64EEENS7_ILi96EEEEEELi96ENS_10bfloat16_tEfNS_4arch4Sm80ELb1ELb0ELb1ELb1ELb1ELb0ELb1ELb0EEENS1_21CollectiveEpilogueFwdINS6_IJS8_SA_S9_EEENS6_IJNS7_ILi1EEESI_SI_EEESC_SE_Li128ELb1ELb1ELb0ELb0EEENS1_19SingleTileSchedulerILb1ELb0ELb1ELi128EEEEEEEEEvNT_6ParamsE,@"STO_CUDA_ENTRY STV_DEFAULT"
_ZN7cutlass13device_kernelIN5flash19enable_sm80_to_sm89INS1_16FlashAttnFwdSm80INS1_25CollectiveMainloopFwdSm80ILi4ELi1ELb0EN4cute5tupleIJNS5_1CILi128EEENS7_ILi64EEENS7_ILi96EEEEEELi96ENS_10bfloat16_tEfNS_4arch4Sm80ELb1ELb0ELb1ELb1ELb1ELb0ELb1ELb0EEENS1_21CollectiveEpilogueFwdINS6_IJS8_SA_S9_EEENS6_IJNS7_ILi1EEESI_SI_EEESC_SE_Li128ELb1ELb1ELb0ELb0EEENS1_19SingleTileSchedulerILb1ELb0ELb1ELi128EEEEEEEEEvNT_6ParamsE:
[----:B------:R-:W-:Y:S01]  /*0000*/  LDC R1, c[0x0][0x28] ;  /* 0x00000a00ff017b82 */ /* 0x000fe20000000800 */
[----:B------:R-:W-:Y:S05]  /*0010*/  EXIT ;  /* 0x000000000000794d */ /* 0x000fea0003800000 */
.L_x_7:
        /* <DEDUP_REMOVED lines=14> */
.L_x_25:


//--------------------- .text._ZN7cutlass13device_kernelIN5flash19enable_sm80_to_sm89INS1_16FlashAttnFwdSm80INS1_25CollectiveMainloopFwdSm80ILi4ELi1ELb0EN4cute5tupleIJNS5_1CILi128EEENS7_ILi64EEENS7_ILi96EEEEEELi96ENS_10bfloat16_tEfNS_4arch4Sm80ELb1ELb0ELb1ELb1ELb1ELb1ELb1ELb0EEENS1_21CollectiveEpilogueFwdINS6_IJS8_SA_S9_EEENS6_IJNS7_ILi1EEESI_SI_EEESC_SE_Li128ELb1ELb1ELb0ELb0EEENS1_19SingleTileSchedulerILb1ELb0ELb1ELi128EEEEEEEEEvNT_6ParamsE --------------------------
	.section	.text._ZN7cutlass13device_kernelIN5flash19enable_sm80_to_sm89INS1_16FlashAttnFwdSm80INS1_25CollectiveMainloopFwdSm80ILi4ELi1ELb0EN4cute5tupleIJNS5_1CILi128EEENS7_ILi64EEENS7_ILi96EEEEEELi96ENS_10bfloat16_tEfNS_4arch4Sm80ELb1ELb0ELb1ELb1ELb1ELb1ELb1ELb0EEENS1_21CollectiveEpilogueFwdINS6_IJS8_SA_S9_EEENS6_IJNS7_ILi1EEESI_SI_EEESC_SE_Li128ELb1ELb1ELb0ELb0EEENS1_19SingleTileSchedulerILb1ELb0ELb1ELi128EEEEEEEEEvNT_6ParamsE,"ax",@progbits
	.align	128
.text._ZN7cutlass13device_kernelIN5flash19enable_sm80_to_sm89INS1_16FlashAttnFwdSm80INS1_25CollectiveMainloopFwdSm80ILi4ELi1ELb0EN4cute5tupleIJNS5_1CILi128EEENS7_ILi64EEENS7_ILi96EEEEEELi96ENS_10bfloat16_tEfNS_4arch4Sm80ELb1ELb0ELb1ELb1ELb1ELb1ELb1ELb0EEENS1_21CollectiveEpilogueFwdINS6_IJS8_SA_S9_EEENS6_IJNS7_ILi1EEESI_SI_EEESC_SE_Li128ELb1ELb1ELb0ELb0EEENS1_19SingleTileSchedulerILb1ELb0ELb1ELi128EEEEEEEEEvNT_6ParamsE:
        .type           _ZN7cutlass13device_kernelIN5flash19enable_sm80_to_sm89INS1_16FlashAttnFwdSm80INS1_25CollectiveMainloopFwdSm80ILi4ELi1ELb0EN4cute5tupleIJNS5_1CILi128EEENS7_ILi64EEENS7_ILi96EEEEEELi96ENS_10bfloat16_tEfNS_4arch4Sm80ELb1ELb0ELb1ELb1ELb1ELb1ELb1ELb0EEENS1_21CollectiveEpilogueFwdINS6_IJS8_SA_S9_EEENS6_IJNS7_ILi1EEESI_SI_EEESC_SE_Li128ELb1ELb1ELb0ELb0EEENS1_19SingleTileSchedulerILb1ELb0ELb1ELi128EEEEEEEEEvNT_6ParamsE,@function
        .size           _ZN7cutlass13device_kernelIN5flash19enable_sm80_to_sm89INS1_16FlashAttnFwdSm80INS1_25CollectiveMainloopFwdSm80ILi4ELi1ELb0EN4cute5tupleIJNS5_1CILi128EEENS7_ILi64EEENS7_ILi96EEEEEELi96ENS_10bfloat16_tEfNS_4arch4Sm80ELb1ELb0ELb1ELb1ELb1ELb1ELb1ELb0EEENS1_21CollectiveEpilogueFwdINS6_IJS8_SA_S9_EEENS6_IJNS7_ILi1EEESI_SI_EEESC_SE_Li128ELb1ELb1ELb0ELb0EEENS1_19SingleTileSchedulerILb1ELb0ELb1ELi128EEEEEEEEEvNT_6ParamsE,(.L_x_26 - _ZN7cutlass13device_kernelIN5flash19enable_sm80_to_sm89INS1_16FlashAttnFwdSm80INS1_25CollectiveMainloopFwdSm80ILi4ELi1ELb0EN4cute5tupleIJNS5_1CILi128EEENS7_ILi64EEENS7_ILi96EEEEEELi96ENS_10bfloat16_tEfNS_4arch4Sm80ELb1ELb0ELb1ELb1ELb1ELb1ELb1ELb0EEENS1_21CollectiveEpilogueFwdINS6_IJS8_SA_S9_EEENS6_IJNS7_ILi1EEESI_SI_EEESC_SE_Li128ELb1ELb1ELb0ELb0EEENS1_19SingleTileSchedulerILb1ELb0ELb1ELi128EEEEEEEEEvNT_6ParamsE)
        .other          _ZN7cutlass13device_kernelIN5flash19enable_sm80_to_sm89INS1_16FlashAttnFwdSm80INS1_25CollectiveMainloopFwdSm80ILi4ELi1ELb0EN4cute5tupleIJNS5_1CILi128EEENS7_ILi64EEENS7_ILi96EEEEEELi96ENS_10bfloat16_tEfNS_4arch4Sm80ELb1ELb0ELb1ELb1ELb1ELb1ELb1ELb0EEENS1_21CollectiveEpilogueFwdINS6_IJS8_SA_S9_EEENS6_IJNS7_ILi1EEESI_SI_EEESC_SE_Li128ELb1ELb1ELb0ELb0EEENS1_19SingleTileSchedulerILb1ELb0ELb1ELi128EEEEEEEEEvNT_6ParamsE,@"STO_CUDA_ENTRY STV_DEFAULT"
_ZN7cutlass13device_kernelIN5flash19enable_sm80_to_sm89INS1_16FlashAttnFwdSm80INS1_25CollectiveMainloopFwdSm80ILi4ELi1ELb0EN4cute5tupleIJNS5_1CILi128EEENS7_ILi64EEENS7_ILi96EEEEEELi96ENS_10bfloat16_tEfNS_4arch4Sm80ELb1ELb0ELb1ELb1ELb1ELb1ELb1ELb0EEENS1_21CollectiveEpilogueFwdINS6_IJS8_SA_S9_EEENS6_IJNS7_ILi1EEESI_SI_EEESC_SE_Li128ELb1ELb1ELb0ELb0EEENS1_19SingleTileSchedulerILb1ELb0ELb1ELi128EEEEEEEEEvNT_6ParamsE:
[----:B------:R-:W-:Y:S01]  /*0000*/  LDC R1, c[0x0][0x28] ;  /* 0x00000a00ff017b82 */ /* 0x000fe20000000800 */
[----:B------:R-:W-:Y:S05]  /*0010*/  EXIT ;  /* 0x000000000000794d */ /* 0x000fea0003800000 */
.L_x_8:
        /* <DEDUP_REMOVED lines=14> */
.L_x_26:


//--------------------- .text._ZN7cutlass13device_kernelIN5flash19enable_sm80_to_sm89INS1_16FlashAttnFwdSm80INS1_25CollectiveMainloopFwdSm80ILi4ELi1ELb0EN4cute5tupleIJNS5_1CILi128EEENS7_ILi64EEENS7_ILi96EEEEEELi96ENS_10bfloat16_tEfNS_4arch4Sm80ELb0ELb0ELb0ELb0ELb1ELb0ELb1ELb0EEENS1_21CollectiveEpilogueFwdINS6_IJS8_SA_S9_EEENS6_IJNS7_ILi1EEESI_SI_EEESC_SE_Li128ELb0ELb1ELb0ELb0EEENS1_19SingleTileSchedulerILb0ELb0ELb1ELi128EEEEEEEEEvNT_6ParamsE --------------------------
	.section	.text._ZN7cutlass13device_kernelIN5flash19enable_sm80_to_sm89INS1_16FlashAttnFwdSm80INS1_25CollectiveMainloopFwdSm80ILi4ELi1ELb0EN4cute5tupleIJNS5_1CILi128EEENS7_ILi64EEENS7_ILi96EEEEEELi96ENS_10bfloat16_tEfNS_4arch4Sm80ELb0ELb0ELb0ELb0ELb1ELb0ELb1ELb0EEENS1_21CollectiveEpilogueFwdINS6_IJS8_SA_S9_EEENS6_IJNS7_ILi1EEESI_SI_EEESC_SE_Li128ELb0ELb1ELb0ELb0EEENS1_19SingleTileSchedulerILb0ELb0ELb1ELi128EEEEEEEEEvNT_6ParamsE,"ax",@progbits
	.align	128
.text._ZN7cutlass13device_kernelIN5flash19enable_sm80_to_sm89INS1_16FlashAttnFwdSm80INS1_25CollectiveMainloopFwdSm80ILi4ELi1ELb0EN4cute5tupleIJNS5_1CILi128EEENS7_ILi64EEENS7_ILi96EEEEEELi96ENS_10bfloat16_tEfNS_4arch4Sm80ELb0ELb0ELb0ELb0ELb1ELb0ELb1ELb0EEENS1_21CollectiveEpilogueFwdINS6_IJS8_SA_S9_EEENS6_IJNS7_ILi1EEESI_SI_EEESC_SE_Li128ELb0ELb1ELb0ELb0EEENS1_19SingleTileSchedulerILb0ELb0ELb1ELi128EEEEEEEEEvNT_6ParamsE:
        .type           _ZN7cutlass13device_kernelIN5flash19enable_sm80_to_sm89INS1_16FlashAttnFwdSm80INS1_25CollectiveMainloopFwdSm80ILi4ELi1ELb0EN4cute5tupleIJNS5_1CILi128EEENS7_ILi64EEENS7_ILi96EEEEEELi96ENS_10bfloat16_tEfNS_4arch4Sm80ELb0ELb0ELb0ELb0ELb1ELb0ELb1ELb0EEENS1_21CollectiveEpilogueFwdINS6_IJS8_SA_S9_EEENS6_IJNS7_ILi1EEESI_SI_EEESC_SE_Li128ELb0ELb1ELb0ELb0EEENS1_19SingleTileSchedulerILb0ELb0ELb1ELi128EEEEEEEEEvNT_6ParamsE,@function
        .size           _ZN7cutlass13device_kernelIN5flash19enable_sm80_to_sm89INS1_16FlashAttnFwdSm80INS1_25CollectiveMainloopFwdSm80ILi4ELi1ELb0EN4cute5tupleIJNS5_1CILi128EEENS7_ILi64EEENS7_ILi96EEEEEELi96ENS_10bfloat16_tEfNS_4arch4Sm80ELb0ELb0ELb0ELb0ELb1ELb0ELb1ELb0EEENS1_21CollectiveEpilogueFwdINS6_IJS8_SA_S9_EEENS6_IJNS7_ILi1EEESI_SI_EEESC_SE_Li128ELb0ELb1ELb0ELb0EEENS1_19SingleTileSchedulerILb0ELb0ELb1ELi128EEEEEEEEEvNT_6ParamsE,(.L_x_27 - _ZN7cutlass13device_kernelIN5flash19enable_sm80_to_sm89INS1_16FlashAttnFwdSm80INS1_25CollectiveMainloopFwdSm80ILi4ELi1ELb0EN4cute5tupleIJNS5_1CILi128EEENS7_ILi64EEENS7_ILi96EEEEEELi96ENS_10bfloat16_tEfNS_4arch4Sm80ELb0ELb0ELb0ELb0ELb1ELb0ELb1ELb0EEENS1_21CollectiveEpilogueFwdINS6_IJS8_SA_S9_EEENS6_IJNS7_ILi1EEESI_SI_EEESC_SE_Li128ELb0ELb1ELb0ELb0EEENS1_19SingleTileSchedulerILb0ELb0ELb1ELi128EEEEEEEEEvNT_6ParamsE)
        .other          _ZN7cutlass13device_kernelIN5flash19enable_sm80_to_sm89INS1_16FlashAttnFwdSm80INS1_25CollectiveMainloopFwdSm80ILi4ELi1ELb0EN4cute5tupleIJNS5_1CILi128EEENS7_ILi64EEENS7_ILi96EEEEEELi96ENS_10bfloat16_tEfNS_4arch4Sm80ELb0ELb0ELb0ELb0ELb1ELb0ELb1ELb0EEENS1_21CollectiveEpilogueFwdINS6_IJS8_SA_S9_EEENS6_IJNS7_ILi1EEESI_SI_EEESC_SE_Li128ELb0ELb1ELb0ELb0EEENS1_19SingleTileSchedulerILb0ELb0ELb1ELi128EEEEEEEEEvNT_6ParamsE,@"STO_CUDA_ENTRY STV_DEFAULT"
_ZN7cutlass13device_kernelIN5flash19enable_sm80_to_sm89INS1_16FlashAttnFwdSm80INS1_25CollectiveMainloopFwdSm80ILi4ELi1ELb0EN4cute5tupleIJNS5_1CILi128EEENS7_ILi64EEENS7_ILi96EEEEEELi96ENS_10bfloat16_tEfNS_4arch4Sm80ELb0ELb0ELb0ELb0ELb1ELb0ELb1ELb0EEENS1_21CollectiveEpilogueFwdINS6_IJS8_SA_S9_EEENS6_IJNS7_ILi1EEESI_SI_EEESC_SE_Li128ELb0ELb1ELb0ELb0EEENS1_19SingleTileSchedulerILb0ELb0ELb1ELi128EEEEEEEEEvNT_6ParamsE:
[----:B------:R-:W-:Y:S01]  /*0000*/  LDC R1, c[0x0][0x28] ;  /* 0x00000a00ff017b82 */ /* 0x000fe20000000800 */
[----:B------:R-:W-:Y:S05]  /*0010*/  EXIT ;  /* 0x000000000000794d */ /* 0x000fea0003800000 */
.L_x_9:
        /* <DEDUP_REMOVED lines=14> */
.L_x_27:


//--------------------- .text._ZN7cutlass13device_kernelIN5flash19enable_sm80_to_sm89INS1_16FlashAttnFwdSm80INS1_25CollectiveMainloopFwdSm80ILi4ELi1ELb0EN4cute5tupleIJNS5_1CILi128EEENS7_ILi64EEENS7_ILi96EEEEEELi96ENS_10bfloat16_tEfNS_4arch4Sm80ELb0ELb0ELb0ELb1ELb1ELb0ELb1ELb0EEENS1_21CollectiveEpilogueFwdINS6_IJS8_SA_S9_EEENS6_IJNS7_ILi1EEESI_SI_EEESC_SE_Li128ELb1ELb1ELb0ELb0EEENS1_19SingleTileSchedulerILb1ELb0ELb1ELi128EEEEEEEEEvNT_6ParamsE --------------------------
	.section	.text._ZN7cutlass13device_kernelIN5flash19enable_sm80_to_sm89INS1_16FlashAttnFwdSm80INS1_25CollectiveMainloopFwdSm80ILi4ELi1ELb0EN4cute5tupleIJNS5_1CILi128EEENS7_ILi64EEENS7_ILi96EEEEEELi96ENS_10bfloat16_tEfNS_4arch4Sm80ELb0ELb0ELb0ELb1ELb1ELb0ELb1ELb0EEENS1_21CollectiveEpilogueFwdINS6_IJS8_SA_S9_EEENS6_IJNS7_ILi1EEESI_SI_EEESC_SE_Li128ELb1ELb1ELb0ELb0EEENS1_19SingleTileSchedulerILb1ELb0ELb1ELi128EEEEEEEEEvNT_6ParamsE,"ax",@progbits
	.align	128
.text._ZN7cutlass13device_kernelIN5flash19enable_sm80_to_sm89INS1_16FlashAttnFwdSm80INS1_25CollectiveMainloopFwdSm80ILi4ELi1ELb0EN4cute5tupleIJNS5_1CILi128EEENS7_ILi64EEENS7_ILi96EEEEEELi96ENS_10bfloat16_tEfNS_4arch4Sm80ELb0ELb0ELb0ELb1ELb1ELb0ELb1ELb0EEENS1_21CollectiveEpilogueFwdINS6_IJS8_SA_S9_EEENS6_IJNS7_ILi1EEESI_SI_EEESC_SE_Li128ELb1ELb1ELb0ELb0EEENS1_19SingleTileSchedulerILb1ELb0ELb1ELi128EEEEEEEEEvNT_6ParamsE:
        .type           _ZN7cutlass13device_kernelIN5flash19enable_sm80_to_sm89INS1_16FlashAttnFwdSm80INS1_25CollectiveMainloopFwdSm80ILi4ELi1ELb0EN4cute5tupleIJNS5_1CILi128EEENS7_ILi64EEENS7_ILi96EEEEEELi96ENS_10bfloat16_tEfNS_4arch4Sm80ELb0ELb0ELb0ELb1ELb1ELb0ELb1ELb0EEENS1_21CollectiveEpilogueFwdINS6_IJS8_SA_S9_EEENS6_IJNS7_ILi1EEESI_SI_EEESC_SE_Li128ELb1ELb1ELb0ELb0EEENS1_19SingleTileSchedulerILb1ELb0ELb1ELi128EEEEEEEEEvNT_6ParamsE,@function
        .size           _ZN7cutlass13device_kernelIN5flash19enable_sm80_to_sm89INS1_16FlashAttnFwdSm80INS1_25CollectiveMainloopFwdSm80ILi4ELi1ELb0EN4cute5tupleIJNS5_1CILi128EEENS7_ILi64EEENS7_ILi96EEEEEELi96ENS_10bfloat16_tEfNS_4arch4Sm80ELb0ELb0ELb0ELb1ELb1ELb0ELb1ELb0EEENS1_21CollectiveEpilogueFwdINS6_IJS8_SA_S9_EEENS6_IJNS7_ILi1EEESI_SI_EEESC_SE_Li128ELb1ELb1ELb0ELb0EEENS1_19SingleTileSchedulerILb1ELb0ELb1ELi128EEEEEEEEEvNT_6ParamsE,(.L_x_28 - _ZN7cutlass13device_kernelIN5flash19enable_sm80_to_sm89INS1_16FlashAttnFwdSm80INS1_25CollectiveMainloopFwdSm80ILi4ELi1ELb0EN4cute5tupleIJNS5_1CILi128EEENS7_ILi64EEENS7_ILi96EEEEEELi96ENS_10bfloat16_tEfNS_4arch4Sm80ELb0ELb0ELb0ELb1ELb1ELb0ELb1ELb0EEENS1_21CollectiveEpilogueFwdINS6_IJS8_SA_S9_EEENS6_IJNS7_ILi1EEESI_SI_EEESC_SE_Li128ELb1ELb1ELb0ELb0EEENS1_19SingleTileSchedulerILb1ELb0ELb1ELi128EEEEEEEEEvNT_6ParamsE)
        .other          _ZN7cutlass13device_kernelIN5flash19enable_sm80_to_sm89INS1_16FlashAttnFwdSm80INS1_25CollectiveMainloopFwdSm80ILi4ELi1ELb0EN4cute5tupleIJNS5_1CILi128EEENS7_ILi64EEENS7_ILi96EEEEEELi96ENS_10bfloat16_tEfNS_4arch4Sm80ELb0ELb0ELb0ELb1ELb1ELb0ELb1ELb0EEENS1_21CollectiveEpilogueFwdINS6_IJS8_SA_S9_EEENS6_IJNS7_ILi1EEESI_SI_EEESC_SE_Li128ELb1ELb1ELb0ELb0EEENS1_19SingleTileSchedulerILb1ELb0ELb1ELi128EEEEEEEEEvNT_6ParamsE,@"STO_CUDA_ENTRY STV_DEFAULT"
_ZN7cutlass13device_kernelIN5flash19enable_sm80_to_sm89INS1_16FlashAttnFwdSm80INS1_25CollectiveMainloopFwdSm80ILi4ELi1ELb0EN4cute5tupleIJNS5_1CILi128EEENS7_ILi64EEENS7_ILi96EEEEEELi96ENS_10bfloat16_tEfNS_4arch4Sm80ELb0ELb0ELb0ELb1ELb1ELb0ELb1ELb0EEENS1_21CollectiveEpilogueFwdINS6_IJS8_SA_S9_EEENS6_IJNS7_ILi1EEESI_SI_EEESC_SE_Li128ELb1ELb1ELb0ELb0EEENS1_19SingleTileSchedulerILb1ELb0ELb1ELi128EEEEEEEEEvNT_6ParamsE:
[----:B------:R-:W-:Y:S01]  /*0000*/  LDC R1, c[0x0][0x28] ;  /* 0x00000a00ff017b82 */ /* 0x000fe20000000800 */
[----:B------:R-:W-:Y:S05]  /*0010*/  EXIT ;  /* 0x000000000000794d */ /* 0x000fea0003800000 */
.L_x_10:
        /* <DEDUP_REMOVED lines=14> */
.L_x_28:


//--------------------- .text._ZN7cutlass13device_kernelIN5flash19enable_sm80_to_sm89INS1_16FlashAttnFwdSm80INS1_25CollectiveMainloopFwdSm80ILi4ELi1ELb0EN4cute5tupleIJNS5_1CILi128EEENS7_ILi64EEENS7_ILi96EEEEEELi96ENS_10bfloat16_tEfNS_4arch4Sm80ELb0ELb0ELb0ELb1ELb1ELb1ELb1ELb0EEENS1_21CollectiveEpilogueFwdINS6_IJS8_SA_S9_EEENS6_IJNS7_ILi1EEESI_SI_EEESC_SE_Li128ELb1ELb1ELb0ELb0EEENS1_19SingleTileSchedulerILb1ELb0ELb1ELi128EEEEEEEEEvNT_6ParamsE --------------------------
	.section	.text._ZN7cutlass13device_kernelIN5flash19enable_sm80_to_sm89INS1_16FlashAttnFwdSm80INS1_25CollectiveMainloopFwdSm80ILi4ELi1ELb0EN4cute5tupleIJNS5_1CILi128EEENS7_ILi64EEENS7_ILi96EEEEEELi96ENS_10bfloat16_tEfNS_4arch4Sm80ELb0ELb0ELb0ELb1ELb1ELb1ELb1ELb0EEENS1_21CollectiveEpilogueFwdINS6_IJS8_SA_S9_EEENS6_IJNS7_ILi1EEESI_SI_EEESC_SE_Li128ELb1ELb1ELb0ELb0EEENS1_19SingleTileSchedulerILb1ELb0ELb1ELi128EEEEEEEEEvNT_6ParamsE,"ax",@progbits
	.align	128
.text._ZN7cutlass13device_kernelIN5flash19enable_sm80_to_sm89INS1_16FlashAttnFwdSm80INS1_25CollectiveMainloopFwdSm80ILi4ELi1ELb0EN4cute5tupleIJNS5_1CILi128EEENS7_ILi64EEENS7_ILi96EEEEEELi96ENS_10bfloat16_tEfNS_4arch4Sm80ELb0ELb0ELb0ELb1ELb1ELb1ELb1ELb0EEENS1_21CollectiveEpilogueFwdINS6_IJS8_SA_S9_EEENS6_IJNS7_ILi1EEESI_SI_EEESC_SE_Li128ELb1ELb1ELb0ELb0EEENS1_19SingleTileSchedulerILb1ELb0ELb1ELi128EEEEEEEEEvNT_6ParamsE:
        .type           _ZN7cutlass13device_kernelIN5flash19enable_sm80_to_sm89INS1_16FlashAttnFwdSm80INS1_25CollectiveMainloopFwdSm80ILi4ELi1ELb0EN4cute5tupleIJNS5_1CILi128EEENS7_ILi64EEENS7_ILi96EEEEEELi96ENS_10bfloat16_tEfNS_4arch4Sm80ELb0ELb0ELb0ELb1ELb1ELb1ELb1ELb0EEENS1_21CollectiveEpilogueFwdINS6_IJS8_SA_S9_EEENS6_IJNS7_ILi1EEESI_SI_EEESC_SE_Li128ELb1ELb1ELb0ELb0EEENS1_19SingleTileSchedulerILb1ELb0ELb1ELi128EEEEEEEEEvNT_6ParamsE,@function
        .size           _ZN7cutlass13device_kernelIN5flash19enable_sm80_to_sm89INS1_16FlashAttnFwdSm80INS1_25CollectiveMainloopFwdSm80ILi4ELi1ELb0EN4cute5tupleIJNS5_1CILi128EEENS7_ILi64EEENS7_ILi96EEEEEELi96ENS_10bfloat16_tEfNS_4arch4Sm80ELb0ELb0ELb0ELb1ELb1ELb1ELb1ELb0EEENS1_21CollectiveEpilogueFwdINS6_IJS8_SA_S9_EEENS6_IJNS7_ILi1EEESI_SI_EEESC_SE_Li128ELb1ELb1ELb0ELb0EEENS1_19SingleTileSchedulerILb1ELb0ELb1ELi128EEEEEEEEEvNT_6ParamsE,(.L_x_29 - _ZN7cutlass13device_kernelIN5flash19enable_sm80_to_sm89INS1_16FlashAttnFwdSm80INS1_25CollectiveMainloopFwdSm80ILi4ELi1ELb0EN4cute5tupleIJNS5_1CILi128EEENS7_ILi64EEENS7_ILi96EEEEEELi96ENS_10bfloat16_tEfNS_4arch4Sm80ELb0ELb0ELb0ELb1ELb1ELb1ELb1ELb0EEENS1_21CollectiveEpilogueFwdINS6_IJS8_SA_S9_EEENS6_IJNS7_ILi1EEESI_SI_EEESC_SE_Li128ELb1ELb1ELb0ELb0EEENS1_19SingleTileSchedulerILb1ELb0ELb1ELi128EEEEEEEEEvNT_6ParamsE)
        .other          _ZN7cutlass13device_kernelIN5flash19enable_sm80_to_sm89INS1_16FlashAttnFwdSm80INS1_25CollectiveMainloopFwdSm80ILi4ELi1ELb0EN4cute5tupleIJNS5_1CILi128EEENS7_ILi64EEENS7_ILi96EEEEEELi96ENS_10bfloat16_tEfNS_4arch4Sm80ELb0ELb0ELb0ELb1ELb1ELb1ELb1ELb0EEENS1_21CollectiveEpilogueFwdINS6_IJS8_SA_S9_EEENS6_IJNS7_ILi1EEESI_SI_EEESC_SE_Li128ELb1ELb1ELb0ELb0EEENS1_19SingleTileSchedulerILb1ELb0ELb1ELi128EEEEEEEEEvNT_6ParamsE,@"STO_CUDA_ENTRY STV_DEFAULT"
_ZN7cutlass13device_kernelIN5flash19enable_sm80_to_sm89INS1_16FlashAttnFwdSm80INS1_25CollectiveMainloopFwdSm80ILi4ELi1ELb0EN4cute5tupleIJNS5_1CILi128EEENS7_ILi64EEENS7_ILi96EEEEEELi96ENS_10bfloat16_tEfNS_4arch4Sm80ELb0ELb0ELb0ELb1ELb1ELb1ELb1ELb0EEENS1_21CollectiveEpilogueFwdINS6_IJS8_SA_S9_EEENS6_IJNS7_ILi1EEESI_SI_EEESC_SE_Li128ELb1ELb1ELb0ELb0EEENS1_19SingleTileSchedulerILb1ELb0ELb1ELi128EEEEEEEEEvNT_6ParamsE:
[----:B------:R-:W-:Y:S01]  /*0000*/  LDC R1, c[0x0][0x28] ;  /* 0x00000a00ff017b82 */ /* 0x000fe20000000800 */
[----:B------:R-:W-:Y:S05]  /*0010*/  EXIT ;  /* 0x000000000000794d */ /* 0x000fea0003800000 */
.L_x_11:
        /* <DEDUP_REMOVED lines=14> */
.L_x_29:


//--------------------- .text._ZN7cutlass13device_kernelIN5flash19enable_sm80_to_sm89INS1_16FlashAttnFwdSm80INS1_25CollectiveMainloopFwdSm80ILi4ELi1ELb0EN4cute5tupleIJNS5_1CILi128EEENS7_ILi48EEENS7_ILi96EEEEEELi96ENS_10bfloat16_tEfNS_4arch4Sm80ELb0ELb1ELb0ELb0ELb1ELb0ELb1ELb0EEENS1_21CollectiveEpilogueFwdINS6_IJS8_SA_S9_EEENS6_IJNS7_ILi1EEESI_SI_EEESC_SE_Li128ELb0ELb1ELb0ELb0EEENS1_19SingleTileSchedulerILb0ELb0ELb1ELi128EEEEEEEEEvNT_6ParamsE --------------------------
	.section	.text._ZN7cutlass13device_kernelIN5flash19enable_sm80_to_sm89INS1_16FlashAttnFwdSm80INS1_25CollectiveMainloopFwdSm80ILi4ELi1ELb0EN4cute5tupleIJNS5_1CILi128EEENS7_ILi48EEENS7_ILi96EEEEEELi96ENS_10bfloat16_tEfNS_4arch4Sm80ELb0ELb1ELb0ELb0ELb1ELb0ELb1ELb0EEENS1_21CollectiveEpilogueFwdINS6_IJS8_SA_S9_EEENS6_IJNS7_ILi1EEESI_SI_EEESC_SE_Li128ELb0ELb1ELb0ELb0EEENS1_19SingleTileSchedulerILb0ELb0ELb1ELi128EEEEEEEEEvNT_6ParamsE,"ax",@progbits
	.align	128
.text._ZN7cutlass13device_kernelIN5flash19enable_sm80_to_sm89INS1_16FlashAttnFwdSm80INS1_25CollectiveMainloopFwdSm80ILi4ELi1ELb0EN4cute5tupleIJNS5_1CILi128EEENS7_ILi48EEENS7_ILi96EEEEEELi96ENS_10bfloat16_tEfNS_4arch4Sm80ELb0ELb1ELb0ELb0ELb1ELb0ELb1ELb0EEENS1_21CollectiveEpilogueFwdINS6_IJS8_SA_S9_EEENS6_IJNS7_ILi1EEESI_SI_EEESC_SE_Li128ELb0ELb1ELb0ELb0EEENS1_19SingleTileSchedulerILb0ELb0ELb1ELi128EEEEEEEEEvNT_6ParamsE:
        .type           _ZN7cutlass13device_kernelIN5flash19enable_sm80_to_sm89INS1_16FlashAttnFwdSm80INS1_25CollectiveMainloopFwdSm80ILi4ELi1ELb0EN4cute5tupleIJNS5_1CILi128EEENS7_ILi48EEENS7_ILi96EEEEEELi96ENS_10bfloat16_tEfNS_4arch4Sm80ELb0ELb1ELb0ELb0ELb1ELb0ELb1ELb0EEENS1_21CollectiveEpilogueFwdINS6_IJS8_SA_S9_EEENS6_IJNS7_ILi1EEESI_SI_EEESC_SE_Li128ELb0ELb1ELb0ELb0EEENS1_19SingleTileSchedulerILb0ELb0ELb1ELi128EEEEEEEEEvNT_6ParamsE,@function
        .size           _ZN7cutlass13device_kernelIN5flash19enable_sm80_to_sm89INS1_16FlashAttnFwdSm80INS1_25CollectiveMainloopFwdSm80ILi4ELi1ELb0EN4cute5tupleIJNS5_1CILi128EEENS7_ILi48EEENS7_ILi96EEEEEELi96ENS_10bfloat16_tEfNS_4arch4Sm80ELb0ELb1ELb0ELb0ELb1ELb0ELb1ELb0EEENS1_21CollectiveEpilogueFwdINS6_IJS8_SA_S9_EEENS6_IJNS7_ILi1EEESI_SI_EEESC_SE_Li128ELb0ELb1ELb0ELb0EEENS1_19SingleTileSchedulerILb0ELb0ELb1ELi128EEEEEEEEEvNT_6ParamsE,(.L_x_30 - _ZN7cutlass13device_kernelIN5flash19enable_sm80_to_sm89INS1_16FlashAttnFwdSm80INS1_25CollectiveMainloopFwdSm80ILi4ELi1ELb0EN4cute5tupleIJNS5_1CILi128EEENS7_ILi48EEENS7_ILi96EEEEEELi96ENS_10bfloat16_tEfNS_4arch4Sm80ELb0ELb1ELb0ELb0ELb1ELb0ELb1ELb0EEENS1_21CollectiveEpilogueFwdINS6_IJS8_SA_S9_EEENS6_IJNS7_ILi1EEESI_SI_EEESC_SE_Li128ELb0ELb1ELb0ELb0EEENS1_19SingleTileSchedulerILb0ELb0ELb1ELi128EEEEEEEEEvNT_6ParamsE)
        .other          _ZN7cutlass13device_kernelIN5flash19enable_sm80_to_sm89INS1_16FlashAttnFwdSm80INS1_25CollectiveMainloopFwdSm80ILi4ELi1ELb0EN4cute5tupleIJNS5_1CILi128EEENS7_ILi48EEENS7_ILi96EEEEEELi96ENS_10bfloat16_tEfNS_4arch4Sm80ELb0ELb1ELb0ELb0ELb1ELb0ELb1ELb0EEENS1_21CollectiveEpilogueFwdINS6_IJS8_SA_S9_EEENS6_IJNS7_ILi1EEESI_SI_EEESC_SE_Li128ELb0ELb1ELb0ELb0EEENS1_19SingleTileSchedulerILb0ELb0ELb1ELi128EEEEEEEEEvNT_6ParamsE,@"STO_CUDA_ENTRY STV_DEFAULT"
_ZN7cutlass13device_kernelIN5flash19enable_sm80_to_sm89INS1_16FlashAttnFwdSm80INS1_25CollectiveMainloopFwdSm80ILi4ELi1ELb0EN4cute5tupleIJNS5_1CILi128EEENS7_ILi48EEENS7_ILi96EEEEEELi96ENS_10bfloat16_tEfNS_4arch4Sm80ELb0ELb1ELb0ELb0ELb1ELb0ELb1ELb0EEENS1_21CollectiveEpilogueFwdINS6_IJS8_SA_S9_EEENS6_IJNS7_ILi1EEESI_SI_EEESC_SE_Li128ELb0ELb1ELb0ELb0EEENS1_19SingleTileSchedulerILb0ELb0ELb1ELi128EEEEEEEEEvNT_6ParamsE:
[----:B------:R-:W-:Y:S01]  /*0000*/  LDC R1, c[0x0][0x28] ;  /* 0x00000a00ff017b82 */ /* 0x000fe20000000800 */
[----:B------:R-:W-:Y:S05]  /*0010*/  EXIT ;  /* 0x000000000000794d */ /* 0x000fea0003800000 */
.L_x_12:
        /* <DEDUP_REMOVED lines=14> */
.L_x_30:


//--------------------- .text._ZN7cutlass13device_kernelIN5flash19enable_sm80_to_sm89INS1_16FlashAttnFwdSm80INS1_25CollectiveMainloopFwdSm80ILi4ELi1ELb0EN4cute5tupleIJNS5_1CILi128EEENS7_ILi48EEENS7_ILi96EEEEEELi96ENS_10bfloat16_tEfNS_4arch4Sm80ELb0ELb1ELb0ELb1ELb1ELb0ELb1ELb0EEENS1_21CollectiveEpilogueFwdINS6_IJS8_SA_S9_EEENS6_IJNS7_ILi1EEESI_SI_EEESC_SE_Li128ELb1ELb1ELb0ELb0EEENS1_19SingleTileSchedulerILb1ELb0ELb1ELi128EEEEEEEEEvNT_6ParamsE --------------------------
	.section	.text._ZN7cutlass13device_kernelIN5flash19enable_sm80_to_sm89INS1_16FlashAttnFwdSm80INS1_25CollectiveMainloopFwdSm80ILi4ELi1ELb0EN4cute5tupleIJNS5_1CILi128EEENS7_ILi48EEENS7_ILi96EEEEEELi96ENS_10bfloat16_tEfNS_4arch4Sm80ELb0ELb1ELb0ELb1ELb1ELb0ELb1ELb0EEENS1_21CollectiveEpilogueFwdINS6_IJS8_SA_S9_EEENS6_IJNS7_ILi1EEESI_SI_EEESC_SE_Li128ELb1ELb1ELb0ELb0EEENS1_19SingleTileSchedulerILb1ELb0ELb1ELi128EEEEEEEEEvNT_6ParamsE,"ax",@progbits
	.align	128
.text._ZN7cutlass13device_kernelIN5flash19enable_sm80_to_sm89INS1_16FlashAttnFwdSm80INS1_25CollectiveMainloopFwdSm80ILi4ELi1ELb0EN4cute5tupleIJNS5_1CILi128EEENS7_ILi48EEENS7_ILi96EEEEEELi96ENS_10bfloat16_tEfNS_4arch4Sm80ELb0ELb1ELb0ELb1ELb1ELb0ELb1ELb0EEENS1_21CollectiveEpilogueFwdINS6_IJS8_SA_S9_EEENS6_IJNS7_ILi1EEESI_SI_EEESC_SE_Li128ELb1ELb1ELb0ELb0EEENS1_19SingleTileSchedulerILb1ELb0ELb1ELi128EEEEEEEEEvNT_6ParamsE:
        .type           _ZN7cutlass13device_kernelIN5flash19enable_sm80_to_sm89INS1_16FlashAttnFwdSm80INS1_25CollectiveMainloopFwdSm80ILi4ELi1ELb0EN4cute5tupleIJNS5_1CILi128EEENS7_ILi48EEENS7_ILi96EEEEEELi96ENS_10bfloat16_tEfNS_4arch4Sm80ELb0ELb1ELb0ELb1ELb1ELb0ELb1ELb0EEENS1_21CollectiveEpilogueFwdINS6_IJS8_SA_S9_EEENS6_IJNS7_ILi1EEESI_SI_EEESC_SE_Li128ELb1ELb1ELb0ELb0EEENS1_19SingleTileSchedulerILb1ELb0ELb1ELi128EEEEEEEEEvNT_6ParamsE,@function
        .size           _ZN7cutlass13device_kernelIN5flash19enable_sm80_to_sm89INS1_16FlashAttnFwdSm80INS1_25CollectiveMainloopFwdSm80ILi4ELi1ELb0EN4cute5tupleIJNS5_1CILi128EEENS7_ILi48EEENS7_ILi96EEEEEELi96ENS_10bfloat16_tEfNS_4arch4Sm80ELb0ELb1ELb0ELb1ELb1ELb0ELb1ELb0EEENS1_21CollectiveEpilogueFwdINS6_IJS8_SA_S9_EEENS6_IJNS7_ILi1EEESI_SI_EEESC_SE_Li128ELb1ELb1ELb0ELb0EEENS1_19SingleTileSchedulerILb1ELb0ELb1ELi128EEEEEEEEEvNT_6ParamsE,(.L_x_31 - _ZN7cutlass13device_kernelIN5flash19enable_sm80_to_sm89INS1_16FlashAttnFwdSm80INS1_25CollectiveMainloopFwdSm80ILi4ELi1ELb0EN4cute5tupleIJNS5_1CILi128EEENS7_ILi48EEENS7_ILi96EEEEEELi96ENS_10bfloat16_tEfNS_4arch4Sm80ELb0ELb1ELb0ELb1ELb1ELb0ELb1ELb0EEENS1_21CollectiveEpilogueFwdINS6_IJS8_SA_S9_EEENS6_IJNS7_ILi1EEESI_SI_EEESC_SE_Li128ELb1ELb1ELb0ELb0EEENS1_19SingleTileSchedulerILb1ELb0ELb1ELi128EEEEEEEEEvNT_6ParamsE)
        .other          _ZN7cutlass13device_kernelIN5flash19enable_sm80_to_sm89INS1_16FlashAttnFwdSm80INS1_25CollectiveMainloopFwdSm80ILi4ELi1ELb0EN4cute5tupleIJNS5_1CILi128EEENS7_ILi48EEENS7_ILi96EEEEEELi96ENS_10bfloat16_tEfNS_4arch4Sm80ELb0ELb1ELb0ELb1ELb1ELb0ELb1ELb0EEENS1_21CollectiveEpilogueFwdINS6_IJS8_SA_S9_EEENS6_IJNS7_ILi1EEESI_SI_EEESC_SE_Li128ELb1ELb1ELb0ELb0EEENS1_19SingleTileSchedulerILb1ELb0ELb1ELi128EEEEEEEEEvNT_6ParamsE,@"STO_CUDA_ENTRY STV_DEFAULT"
_ZN7cutlass13device_kernelIN5flash19enable_sm80_to_sm89INS1_16FlashAttnFwdSm80INS1_25CollectiveMainloopFwdSm80ILi4ELi1ELb0EN4cute5tupleIJNS5_1CILi128EEENS7_ILi48EEENS7_ILi96EEEEEELi96ENS_10bfloat16_tEfNS_4arch4Sm80ELb0ELb1ELb0ELb1ELb1ELb0ELb1ELb0EEENS1_21CollectiveEpilogueFwdINS6_IJS8_SA_S9_EEENS6_IJNS7_ILi1EEESI_SI_EEESC_SE_Li128ELb1ELb1ELb0ELb0EEENS1_19SingleTileSchedulerILb1ELb0ELb1ELi128EEEEEEEEEvNT_6ParamsE:
[----:B------:R-:W-:Y:S01]  /*0000*/  LDC R1, c[0x0][0x28] ;  /* 0x00000a00ff017b82 */ /* 0x000fe20000000800 */
[----:B------:R-:W-:Y:S05]  /*0010*/  EXIT ;  /* 0x000000000000794d */ /* 0x000fea0003800000 */
.L_x_13:
        /* <DEDUP_REMOVED lines=14> */
.L_x_31:


//--------------------- .text._ZN7cutlass13device_kernelIN5flash19enable_sm80_to_sm89INS1_16FlashAttnFwdSm80INS1_25CollectiveMainloopFwdSm80ILi4ELi1ELb0EN4cute5tupleIJNS5_1CILi128EEENS7_ILi48EEENS7_ILi96EEEEEELi96ENS_10bfloat16_tEfNS_4arch4Sm80ELb0ELb1ELb0ELb1ELb1ELb1ELb1ELb0EEENS1_21CollectiveEpilogueFwdINS6_IJS8_SA_S9_EEENS6_IJNS7_ILi1EEESI_SI_EEESC_SE_Li128ELb1ELb1ELb0ELb0EEENS1_19SingleTileSchedulerILb1ELb0ELb1ELi128EEEEEEEEEvNT_6ParamsE --------------------------
	.section	.text._ZN7cutlass13device_kernelIN5flash19enable_sm80_to_sm89INS1_16FlashAttnFwdSm80INS1_25CollectiveMainloopFwdSm80ILi4ELi1ELb0EN4cute5tupleIJNS5_1CILi128EEENS7_ILi48EEENS7_ILi96EEEEEELi96ENS_10bfloat16_tEfNS_4arch4Sm80ELb0ELb1ELb0ELb1ELb1ELb1ELb1ELb0EEENS1_21CollectiveEpilogueFwdINS6_IJS8_SA_S9_EEENS6_IJNS7_ILi1EEESI_SI_EEESC_SE_Li128ELb1ELb1ELb0ELb0EEENS1_19SingleTileSchedulerILb1ELb0ELb1ELi128EEEEEEEEEvNT_6ParamsE,"ax",@progbits
	.align	128
.text._ZN7cutlass13device_kernelIN5flash19enable_sm80_to_sm89INS1_16FlashAttnFwdSm80INS1_25CollectiveMainloopFwdSm80ILi4ELi1ELb0EN4cute5tupleIJNS5_1CILi128EEENS7_ILi48EEENS7_ILi96EEEEEELi96ENS_10bfloat16_tEfNS_4arch4Sm80ELb0ELb1ELb0ELb1ELb1ELb1ELb1ELb0EEENS1_21CollectiveEpilogueFwdINS6_IJS8_SA_S9_EEENS6_IJNS7_ILi1EEESI_SI_EEESC_SE_Li128ELb1ELb1ELb0ELb0EEENS1_19SingleTileSchedulerILb1ELb0ELb1ELi128EEEEEEEEEvNT_6ParamsE:
        .type           _ZN7cutlass13device_kernelIN5flash19enable_sm80_to_sm89INS1_16FlashAttnFwdSm80INS1_25CollectiveMainloopFwdSm80ILi4ELi1ELb0EN4cute5tupleIJNS5_1CILi128EEENS7_ILi48EEENS7_ILi96EEEEEELi96ENS_10bfloat16_tEfNS_4arch4Sm80ELb0ELb1ELb0ELb1ELb1ELb1ELb1ELb0EEENS1_21CollectiveEpilogueFwdINS6_IJS8_SA_S9_EEENS6_IJNS7_ILi1EEESI_SI_EEESC_SE_Li128ELb1ELb1ELb0ELb0EEENS1_19SingleTileSchedulerILb1ELb0ELb1ELi128EEEEEEEEEvNT_6ParamsE,@function
        .size           _ZN7cutlass13device_kernelIN5flash19enable_sm80_to_sm89INS1_16FlashAttnFwdSm80INS1_25CollectiveMainloopFwdSm80ILi4ELi1ELb0EN4cute5tupleIJNS5_1CILi128EEENS7_ILi48EEENS7_ILi96EEEEEELi96ENS_10bfloat16_tEfNS_4arch4Sm80ELb0ELb1ELb0ELb1ELb1ELb1ELb1ELb0EEENS1_21CollectiveEpilogueFwdINS6_IJS8_SA_S9_EEENS6_IJNS7_ILi1EEESI_SI_EEESC_SE_Li128ELb1ELb1ELb0ELb0EEENS1_19SingleTileSchedulerILb1ELb0ELb1ELi128EEEEEEEEEvNT_6ParamsE,(.L_x_32 - _ZN7cutlass13device_kernelIN5flash19enable_sm80_to_sm89INS1_16FlashAttnFwdSm80INS1_25CollectiveMainloopFwdSm80ILi4ELi1ELb0EN4cute5tupleIJNS5_1CILi128EEENS7_ILi48EEENS7_ILi96EEEEEELi96ENS_10bfloat16_tEfNS_4arch4Sm80ELb0ELb1ELb0ELb1ELb1ELb1ELb1ELb0EEENS1_21CollectiveEpilogueFwdINS6_IJS8_SA_S9_EEENS6_IJNS7_ILi1EEESI_SI_EEESC_SE_Li128ELb1ELb1ELb0ELb0EEENS1_19SingleTileSchedulerILb1ELb0ELb1ELi128EEEEEEEEEvNT_6ParamsE)
        .other          _ZN7cutlass13device_kernelIN5flash19enable_sm80_to_sm89INS1_16FlashAttnFwdSm80INS1_25CollectiveMainloopFwdSm80ILi4ELi1ELb0EN4cute5tupleIJNS5_1CILi128EEENS7_ILi48EEENS7_ILi96EEEEEELi96ENS_10bfloat16_tEfNS_4arch4Sm80ELb0ELb1ELb0ELb1ELb1ELb1ELb1ELb0EEENS1_21CollectiveEpilogueFwdINS6_IJS8_SA_S9_EEENS6_IJNS7_ILi1EEESI_SI_EEESC_SE_Li128ELb1ELb1ELb0ELb0EEENS1_19SingleTileSchedulerILb1ELb0ELb1ELi128EEEEEEEEEvNT_6ParamsE,@"STO_CUDA_ENTRY STV_DEFAULT"
_ZN7cutlass13device_kernelIN5flash19enable_sm80_to_sm89INS1_16FlashAttnFwdSm80INS1_25CollectiveMainloopFwdSm80ILi4ELi1ELb0EN4cute5tupleIJNS5_1CILi128EEENS7_ILi48EEENS7_ILi96EEEEEELi96ENS_10bfloat16_tEfNS_4arch4Sm80ELb0ELb1ELb0ELb1ELb1ELb1ELb1ELb0EEENS1_21CollectiveEpilogueFwdINS6_IJS8_SA_S9_EEENS6_IJNS7_ILi1EEESI_SI_EEESC_SE_Li128ELb1ELb1ELb0ELb0EEENS1_19SingleTileSchedulerILb1ELb0ELb1ELi128EEEEEEEEEvNT_6ParamsE:
[----:B------:R-:W-:Y:S01]  /*0000*/  LDC R1, c[0x0][0x28] ;  /* 0x00000a00ff017b82 */ /* 0x000fe20000000800 */
[----:B------:R-:W-:Y:S05]  /*0010*/  EXIT ;  /* 0x000000000000794d */ /* 0x000fea0003800000 */
.L_x_14:
        /* <DEDUP_REMOVED lines=14> */
.L_x_32:


//--------------------- .text._ZN7cutlass13device_kernelIN5flash19enable_sm80_to_sm89INS1_16FlashAttnFwdSm80INS1_25CollectiveMainloopFwdSm80ILi4ELi1ELb0EN4cute5tupleIJNS5_1CILi128EEENS7_ILi64EEENS7_ILi96EEEEEELi96ENS_10bfloat16_tEfNS_4arch4Sm80ELb1ELb0ELb0ELb0ELb1ELb0ELb1ELb0EEENS1_21CollectiveEpilogueFwdINS6_IJS8_SA_S9_EEENS6_IJNS7_ILi1EEESI_SI_EEESC_SE_Li128ELb0ELb1ELb0ELb0EEENS1_30DynamicPersistentTileSchedulerILi128ELi128ELb0ELb1ELb0EEEEEEEEEvNT_6ParamsE --------------------------
	.section	.text._ZN7cutlass13device_kernelIN5flash19enable_sm80_to_sm89INS1_16FlashAttnFwdSm80INS1_25CollectiveMainloopFwdSm80ILi4ELi1ELb0EN4cute5tupleIJNS5_1CILi128EEENS7_ILi64EEENS7_ILi96EEEEEELi96ENS_10bfloat16_tEfNS_4arch4Sm80ELb1ELb0ELb0ELb0ELb1ELb0ELb1ELb0EEENS1_21CollectiveEpilogueFwdINS6_IJS8_SA_S9_EEENS6_IJNS7_ILi1EEESI_SI_EEESC_SE_Li128ELb0ELb1ELb0ELb0EEENS1_30DynamicPersistentTileSchedulerILi128ELi128ELb0ELb1ELb0EEEEEEEEEvNT_6ParamsE,"ax",@progbits
	.align	128
.text._ZN7cutlass13device_kernelIN5flash19enable_sm80_to_sm89INS1_16FlashAttnFwdSm80INS1_25CollectiveMainloopFwdSm80ILi4ELi1ELb0EN4cute5tupleIJNS5_1CILi128EEENS7_ILi64EEENS7_ILi96EEEEEELi96ENS_10bfloat16_tEfNS_4arch4Sm80ELb1ELb0ELb0ELb0ELb1ELb0ELb1ELb0EEENS1_21CollectiveEpilogueFwdINS6_IJS8_SA_S9_EEENS6_IJNS7_ILi1EEESI_SI_EEESC_SE_Li128ELb0ELb1ELb0ELb0EEENS1_30DynamicPersistentTileSchedulerILi128ELi128ELb0ELb1ELb0EEEEEEEEEvNT_6ParamsE:
        .type           _ZN7cutlass13device_kernelIN5flash19enable_sm80_to_sm89INS1_16FlashAttnFwdSm80INS1_25CollectiveMainloopFwdSm80ILi4ELi1ELb0EN4cute5tupleIJNS5_1CILi128EEENS7_ILi64EEENS7_ILi96EEEEEELi96ENS_10bfloat16_tEfNS_4arch4Sm80ELb1ELb0ELb0ELb0ELb1ELb0ELb1ELb0EEENS1_21CollectiveEpilogueFwdINS6_IJS8_SA_S9_EEENS6_IJNS7_ILi1EEESI_SI_EEESC_SE_Li128ELb0ELb1ELb0ELb0EEENS1_30DynamicPersistentTileSchedulerILi128ELi128ELb0ELb1ELb0EEEEEEEEEvNT_6ParamsE,@function
        .size           _ZN7cutlass13device_kernelIN5flash19enable_sm80_to_sm89INS1_16FlashAttnFwdSm80INS1_25CollectiveMainloopFwdSm80ILi4ELi1ELb0EN4cute5tupleIJNS5_1CILi128EEENS7_ILi64EEENS7_ILi96EEEEEELi96ENS_10bfloat16_tEfNS_4arch4Sm80ELb1ELb0ELb0ELb0ELb1ELb0ELb1ELb0EEENS1_21CollectiveEpilogueFwdINS6_IJS8_SA_S9_EEENS6_IJNS7_ILi1EEESI_SI_EEESC_SE_Li128ELb0ELb1ELb0ELb0EEENS1_30DynamicPersistentTileSchedulerILi128ELi128ELb0ELb1ELb0EEEEEEEEEvNT_6ParamsE,(.L_x_33 - _ZN7cutlass13device_kernelIN5flash19enable_sm80_to_sm89INS1_16FlashAttnFwdSm80INS1_25CollectiveMainloopFwdSm80ILi4ELi1ELb0EN4cute5tupleIJNS5_1CILi128EEENS7_ILi64EEENS7_ILi96EEEEEELi96ENS_10bfloat16_tEfNS_4arch4Sm80ELb1ELb0ELb0ELb0ELb1ELb0ELb1ELb0EEENS1_21CollectiveEpilogueFwdINS6_IJS8_SA_S9_EEENS6_IJNS7_ILi1EEESI_SI_EEESC_SE_Li128ELb0ELb1ELb0ELb0EEENS1_30DynamicPersistentTileSchedulerILi128ELi128ELb0ELb1ELb0EEEEEEEEEvNT_6ParamsE)
        .other          _ZN7cutlass13device_kernelIN5flash19enable_sm80_to_sm89INS1_16FlashAttnFwdSm80INS1_25CollectiveMainloopFwdSm80ILi4ELi1ELb0EN4cute5tupleIJNS5_1CILi128EEENS7_ILi64EEENS7_ILi96EEEEEELi96ENS_10bfloat16_tEfNS_4arch4Sm80ELb1ELb0ELb0ELb0ELb1ELb0ELb1ELb0EEENS1_21CollectiveEpilogueFwdINS6_IJS8_SA_S9_EEENS6_IJNS7_ILi1EEESI_SI_EEESC_SE_Li128ELb0ELb1ELb0ELb0EEENS1_30DynamicPersistentTileSchedulerILi128ELi128ELb0ELb1ELb0EEEEEEEEEvNT_6ParamsE,@"STO_CUDA_ENTRY STV_DEFAULT"
_ZN7cutlass13device_kernelIN5flash19enable_sm80_to_sm89INS1_16FlashAttnFwdSm80INS1_25CollectiveMainloopFwdSm80ILi4ELi1ELb0EN4cute5tupleIJNS5_1CILi128EEENS7_ILi64EEENS7_ILi96EEEEEELi96ENS_10bfloat16_tEfNS_4arch4Sm80ELb1ELb0ELb0ELb0ELb1ELb0ELb1ELb0EEENS1_21CollectiveEpilogueFwdINS6_IJS8_SA_S9_EEENS6_IJNS7_ILi1EEESI_SI_EEESC_SE_Li128ELb0ELb1ELb0ELb0EEENS1_30DynamicPersistentTileSchedulerILi128ELi128ELb0ELb1ELb0EEEEEEEEEvNT_6ParamsE:
[----:B------:R-:W-:Y:S01]  /*0000*/  LDC R1, c[0x0][0x28] ;  /* 0x00000a00ff017b82 */ /* 0x000fe20000000800 */
[----:B------:R-:W-:Y:S05]  /*0010*/  EXIT ;  /* 0x000000000000794d */ /* 0x000fea0003800000 */
.L_x_15:
        /* <DEDUP_REMOVED lines=14> */
.L_x_33:


//--------------------- .text._ZN7cutlass13device_kernelIN5flash19enable_sm80_to_sm89INS1_16FlashAttnFwdSm80INS1_25CollectiveMainloopFwdSm80ILi4ELi1ELb0EN4cute5tupleIJNS5_1CILi128EEENS7_ILi64EEENS7_ILi96EEEEEELi96ENS_10bfloat16_tEfNS_4arch4Sm80ELb1ELb0ELb0ELb1ELb1ELb0ELb1ELb0EEENS1_21CollectiveEpilogueFwdINS6_IJS8_SA_S9_EEENS6_IJNS7_ILi1EEESI_SI_EEESC_SE_Li128ELb1ELb1ELb0ELb0EEENS1_19SingleTileSchedulerILb1ELb0ELb1ELi128EEEEEEEEEvNT_6ParamsE --------------------------
	.section	.text._ZN7cutlass13device_kernelIN5flash19enable_sm80_to_sm89INS1_16FlashAttnFwdSm80INS1_25CollectiveMainloopFwdSm80ILi4ELi1ELb0EN4cute5tupleIJNS5_1CILi128EEENS7_ILi64EEENS7_ILi96EEEEEELi96ENS_10bfloat16_tEfNS_4arch4Sm80ELb1ELb0ELb0ELb1ELb1ELb0ELb1ELb0EEENS1_21CollectiveEpilogueFwdINS6_IJS8_SA_S9_EEENS6_IJNS7_ILi1EEESI_SI_EEESC_SE_Li128ELb1ELb1ELb0ELb0EEENS1_19SingleTileSchedulerILb1ELb0ELb1ELi128EEEEEEEEEvNT_6ParamsE,"ax",@progbits
	.align	128
.text._ZN7cutlass13device_kernelIN5flash19enable_sm80_to_sm89INS1_16FlashAttnFwdSm80INS1_25CollectiveMainloopFwdSm80ILi4ELi1ELb0EN4cute5tupleIJNS5_1CILi128EEENS7_ILi64EEENS7_ILi96EEEEEELi96ENS_10bfloat16_tEfNS_4arch4Sm80ELb1ELb0ELb0ELb1ELb1ELb0ELb1ELb0EEENS1_21CollectiveEpilogueFwdINS6_IJS8_SA_S9_EEENS6_IJNS7_ILi1EEESI_SI_EEESC_SE_Li128ELb1ELb1ELb0ELb0EEENS1_19SingleTileSchedulerILb1ELb0ELb1ELi128EEEEEEEEEvNT_6ParamsE:
        .type           _ZN7cutlass13device_kernelIN5flash19enable_sm80_to_sm89INS1_16FlashAttnFwdSm80INS1_25CollectiveMainloopFwdSm80ILi4ELi1ELb0EN4cute5tupleIJNS5_1CILi128EEENS7_ILi64EEENS7_ILi96EEEEEELi96ENS_10bfloat16_tEfNS_4arch4Sm80ELb1ELb0ELb0ELb1ELb1ELb0ELb1ELb0EEENS1_21CollectiveEpilogueFwdINS6_IJS8_SA_S9_EEENS6_IJNS7_ILi1EEESI_SI_EEESC_SE_Li128ELb1ELb1ELb0ELb0EEENS1_19SingleTileSchedulerILb1ELb0ELb1ELi128EEEEEEEEEvNT_6ParamsE,@function
        .size           _ZN7cutlass13device_kernelIN5flash19enable_sm80_to_sm89INS1_16FlashAttnFwdSm80INS1_25CollectiveMainloopFwdSm80ILi4ELi1ELb0EN4cute5tupleIJNS5_1CILi128EEENS7_ILi64EEENS7_ILi96EEEEEELi96ENS_10bfloat16_tEfNS_4arch4Sm80ELb1ELb0ELb0ELb1ELb1ELb0ELb1ELb0EEENS1_21CollectiveEpilogueFwdINS6_IJS8_SA_S9_EEENS6_IJNS7_ILi1EEESI_SI_EEESC_SE_Li128ELb1ELb1ELb0ELb0EEENS1_19SingleTileSchedulerILb1ELb0ELb1ELi128EEEEEEEEEvNT_6ParamsE,(.L_x_34 - _ZN7cutlass13device_kernelIN5flash19enable_sm80_to_sm89INS1_16FlashAttnFwdSm80INS1_25CollectiveMainloopFwdSm80ILi4ELi1ELb0EN4cute5tupleIJNS5_1CILi128EEENS7_ILi64EEENS7_ILi96EEEEEELi96ENS_10bfloat16_tEfNS_4arch4Sm80ELb1ELb0ELb0ELb1ELb1ELb0ELb1ELb0EEENS1_21CollectiveEpilogueFwdINS6_IJS8_SA_S9_EEENS6_IJNS7_ILi1EEESI_SI_EEESC_SE_Li128ELb1ELb1ELb0ELb0EEENS1_19SingleTileSchedulerILb1ELb0ELb1ELi128EEEEEEEEEvNT_6ParamsE)
        .other          _ZN7cutlass13device_kernelIN5flash19enable_sm80_to_sm89INS1_16FlashAttnFwdSm80INS1_25CollectiveMainloopFwdSm80ILi4ELi1ELb0EN4cute5tupleIJNS5_1CILi128EEENS7_ILi64EEENS7_ILi96EEEEEELi96ENS_10bfloat16_tEfNS_4arch4Sm80ELb1ELb0ELb0ELb1ELb1ELb0ELb1ELb0EEENS1_21CollectiveEpilogueFwdINS6_IJS8_SA_S9_EEENS6_IJNS7_ILi1EEESI_SI_EEESC_SE_Li128ELb1ELb1ELb0ELb0EEENS1_19SingleTileSchedulerILb1ELb0ELb1ELi128EEEEEEEEEvNT_6ParamsE,@"STO_CUDA_ENTRY STV_DEFAULT"
_ZN7cutlass13device_kernelIN5flash19enable_sm80_to_sm89INS1_16FlashAttnFwdSm80INS1_25CollectiveMainloopFwdSm80ILi4ELi1ELb0EN4cute5tupleIJNS5_1CILi128EEENS7_ILi64EEENS7_ILi96EEEEEELi96ENS_10bfloat16_tEfNS_4arch4Sm80ELb1ELb0ELb0ELb1ELb1ELb0ELb1ELb0EEENS1_21CollectiveEpilogueFwdINS6_IJS8_SA_S9_EEENS6_IJNS7_ILi1EEESI_SI_EEESC_SE_Li128ELb1ELb1ELb0ELb0EEENS1_19SingleTileSchedulerILb1ELb0ELb1ELi128EEEEEEEEEvNT_6ParamsE:
[----:B------:R-:W-:Y:S01]  /*0000*/  LDC R1, c[0x0][0x28] ;  /* 0x00000a00ff017b82 */ /* 0x000fe20000000800 */
[----:B------:R-:W-:Y:S05]  /*0010*/  EXIT ;  /* 0x000000000000794d */ /* 0x000fea0003800000 */
.L_x_16:
        /* <DEDUP_REMOVED lines=14> */
.L_x_34:


//--------------------- .text._ZN7cutlass13device_kernelIN5flash19enable_sm80_to_sm89INS1_16FlashAttnFwdSm80INS1_25CollectiveMainloopFwdSm80ILi4ELi1ELb0EN4cute5tupleIJNS5_1CILi128EEENS7_ILi64EEENS7_ILi96EEEEEELi96ENS_10bfloat16_tEfNS_4arch4Sm80ELb1ELb0ELb0ELb1ELb1ELb1ELb1ELb0EEENS1_21CollectiveEpilogueFwdINS6_IJS8_SA_S9_EEENS6_IJNS7_ILi1EEESI_SI_EEESC_SE_Li128ELb1ELb1ELb0ELb0EEENS1_19SingleTileSchedulerILb1ELb0ELb1ELi128EEEEEEEEEvNT_6ParamsE --------------------------
	.section	.text._ZN7cutlass13device_kernelIN5flash19enable_sm80_to_sm89INS1_16FlashAttnFwdSm80INS1_25CollectiveMainloopFwdSm80ILi4ELi1ELb0EN4cute5tupleIJNS5_1CILi128EEENS7_ILi64EEENS7_ILi96EEEEEELi96ENS_10bfloat16_tEfNS_4arch4Sm80ELb1ELb0ELb0ELb1ELb1ELb1ELb1ELb0EEENS1_21CollectiveEpilogueFwdINS6_IJS8_SA_S9_EEENS6_IJNS7_ILi1EEESI_SI_EEESC_SE_Li128ELb1ELb1ELb0ELb0EEENS1_19SingleTileSchedulerILb1ELb0ELb1ELi128EEEEEEEEEvNT_6ParamsE,"ax",@progbits
	.align	128
.text._ZN7cutlass13device_kernelIN5flash19enable_sm80_to_sm89INS1_16FlashAttnFwdSm80INS1_25CollectiveMainloopFwdSm80ILi4ELi1ELb0EN4cute5tupleIJNS5_1CILi128EEENS7_ILi64EEENS7_ILi96EEEEEELi96ENS_10bfloat16_tEfNS_4arch4Sm80ELb1ELb0ELb0ELb1ELb1ELb1ELb1ELb0EEENS1_21CollectiveEpilogueFwdINS6_IJS8_SA_S9_EEENS6_IJNS7_ILi1EEESI_SI_EEESC_SE_Li128ELb1ELb1ELb0ELb0EEENS1_19SingleTileSchedulerILb1ELb0ELb1ELi128EEEEEEEEEvNT_6ParamsE:
        .type           _ZN7cutlass13device_kernelIN5flash19enable_sm80_to_sm89INS1_16FlashAttnFwdSm80INS1_25CollectiveMainloopFwdSm80ILi4ELi1ELb0EN4cute5tupleIJNS5_1CILi128EEENS7_ILi64EEENS7_ILi96EEEEEELi96ENS_10bfloat16_tEfNS_4arch4Sm80ELb1ELb0ELb0ELb1ELb1ELb1ELb1ELb0EEENS1_21CollectiveEpilogueFwdINS6_IJS8_SA_S9_EEENS6_IJNS7_ILi1EEESI_SI_EEESC_SE_Li128ELb1ELb1ELb0ELb0EEENS1_19SingleTileSchedulerILb1ELb0ELb1ELi128EEEEEEEEEvNT_6ParamsE,@function
        .size           _ZN7cutlass13device_kernelIN5flash19enable_sm80_to_sm89INS1_16FlashAttnFwdSm80INS1_25CollectiveMainloopFwdSm80ILi4ELi1ELb0EN4cute5tupleIJNS5_1CILi128EEENS7_ILi64EEENS7_ILi96EEEEEELi96ENS_10bfloat16_tEfNS_4arch4Sm80ELb1ELb0ELb0ELb1ELb1ELb1ELb1ELb0EEENS1_21CollectiveEpilogueFwdINS6_IJS8_SA_S9_EEENS6_IJNS7_ILi1EEESI_SI_EEESC_SE_Li128ELb1ELb1ELb0ELb0EEENS1_19SingleTileSchedulerILb1ELb0ELb1ELi128EEEEEEEEEvNT_6ParamsE,(.L_x_35 - _ZN7cutlass13device_kernelIN5flash19enable_sm80_to_sm89INS1_16FlashAttnFwdSm80INS1_25CollectiveMainloopFwdSm80ILi4ELi1ELb0EN4cute5tupleIJNS5_1CILi128EEENS7_ILi64EEENS7_ILi96EEEEEELi96ENS_10bfloat16_tEfNS_4arch4Sm80ELb1ELb0ELb0ELb1ELb1ELb1ELb1ELb0EEENS1_21CollectiveEpilogueFwdINS6_IJS8_SA_S9_EEENS6_IJNS7_ILi1EEESI_SI_EEESC_SE_Li128ELb1ELb1ELb0ELb0EEENS1_19SingleTileSchedulerILb1ELb0ELb1ELi128EEEEEEEEEvNT_6ParamsE)
        .other          _ZN7cutlass13device_kernelIN5flash19enable_sm80_to_sm89INS1_16FlashAttnFwdSm80INS1_25CollectiveMainloopFwdSm80ILi4ELi1ELb0EN4cute5tupleIJNS5_1CILi128EEENS7_ILi64EEENS7_ILi96EEEEEELi96ENS_10bfloat16_tEfNS_4arch4Sm80ELb1ELb0ELb0ELb1ELb1ELb1ELb1ELb0EEENS1_21CollectiveEpilogueFwdINS6_IJS8_SA_S9_EEENS6_IJNS7_ILi1EEESI_SI_EEESC_SE_Li128ELb1ELb1ELb0ELb0EEENS1_19SingleTileSchedulerILb1ELb0ELb1ELi128EEEEEEEEEvNT_6ParamsE,@"STO_CUDA_ENTRY STV_DEFAULT"
_ZN7cutlass13device_kernelIN5flash19enable_sm80_to_sm89INS1_16FlashAttnFwdSm80INS1_25CollectiveMainloopFwdSm80ILi4ELi1ELb0EN4cute5tupleIJNS5_1CILi128EEENS7_ILi64EEENS7_ILi96EEEEEELi96ENS_10bfloat16_tEfNS_4arch4Sm80ELb1ELb0ELb0ELb1ELb1ELb1ELb1ELb0EEENS1_21CollectiveEpilogueFwdINS6_IJS8_SA_S9_EEENS6_IJNS7_ILi1EEESI_SI_EEESC_SE_Li128ELb1ELb1ELb0ELb0EEENS1_19SingleTileSchedulerILb1ELb0ELb1ELi128EEEEEEEEEvNT_6ParamsE:
[----:B------:R-:W-:Y:S01]  /*0000*/  LDC R1, c[0x0][0x28] ;  /* 0x00000a00ff017b82 */ /* 0x000fe20000000800 */
[----:B------:R-:W-:Y:S05]  /*0010*/  EXIT ;  /* 0x000000000000794d */ /* 0x000fea0003800000 */
.L_x_17:
        /* <DEDUP_REMOVED lines=14> */
.L_x_35:


//--------------------- .nv.shared.reserved.0     --------------------------
	.section	.nv.shared.reserved.0,"aw",@nobits
	.weak		__nv_reservedSMEM_offset_0_alias
	.size		__nv_reservedSMEM_offset_0_alias, 0, 0
	.other		__nv_reservedSMEM_offset_0_alias,@"STO_CUDA_RESERVED_SHARED STV_DEFAULT"
__nv_reservedSMEM_offset_0_alias:
	.zero		0


//--------------------- .nv.global                --------------------------
	.section	.nv.global,"aw",@nobits
.nv.global:
	.type		_ZN82_INTERNAL_f203ee7c_46_flash_fwd_hdim96_bf16_paged_softcapall_sm80_cu_a7f3af4d_43344cute1_E,@object
	.size		_ZN82_INTERNAL_f203ee7c_46_flash_fwd_hdim96_bf16_paged_softcapall_sm80_cu_a7f3af4d_43344cute1_E,(_ZN82_INTERNAL_f203ee7c_46_flash_fwd_hdim96_bf16_paged_softcapall_sm80_cu_a7f3af4d_43344cuda3std3__45__cpo6cbeginE - _ZN82_INTERNAL_f203ee7c_46_flash_fwd_hdim96_bf16_paged_softcapall_sm80_cu_a7f3af4d_43344cute1_E)
_ZN82_INTERNAL_f203ee7c_46_flash_fwd_hdim96_bf16_paged_softcapall_sm80_cu_a7f3af4d_43344cute1_E:
	.zero		1
	.type		_ZN82_INTERNAL_f203ee7c_46_flash_fwd_hdim96_bf16_paged_softcapall_sm80_cu_a7f3af4d_43344cuda3std3__45__cpo6cbeginE,@object
	.size		_ZN82_INTERNAL_f203ee7c_46_flash_fwd_hdim96_bf16_paged_softcapall_sm80_cu_a7f3af4d_43344cuda3std3__45__cpo6cbeginE,(_ZN82_INTERNAL_f203ee7c_46_flash_fwd_hdim96_bf16_paged_softcapall_sm80_cu_a7f3af4d_43344cuda3std3__48in_placeE - _ZN82_INTERNAL_f203ee7c_46_flash_fwd_hdim96_bf16_paged_softcapall_sm80_cu_a7f3af4d_43344cuda3std3__45__cpo6cbeginE)
_ZN82_INTERNAL_f203ee7c_46_flash_fwd_hdim96_bf16_paged_softcapall_sm80_cu_a7f3af4d_43344cuda3std3__45__cpo6cbeginE:
	.zero		1
	.type		_ZN82_INTERNAL_f203ee7c_46_flash_fwd_hdim96_bf16_paged_softcapall_sm80_cu_a7f3af4d_43344cuda3std3__48in_placeE,@object
	.size		_ZN82_INTERNAL_f203ee7c_46_flash_fwd_hdim96_bf16_paged_softcapall_sm80_cu_a7f3af4d_43344cuda3std3__48in_placeE,(_ZN82_INTERNAL_f203ee7c_46_flash_fwd_hdim96_bf16_paged_softcapall_sm80_cu_a7f3af4d_43344cuda3std6ranges3__45__cpo9iter_moveE - _ZN82_INTERNAL_f203ee7c_46_flash_fwd_hdim96_bf16_paged_softcapall_sm80_cu_a7f3af4d_43344cuda3std3__48in_placeE)
_ZN82_INTERNAL_f203ee7c_46_flash_fwd_hdim96_bf16_paged_softcapall_sm80_cu_a7f3af4d_43344cuda3std3__48in_placeE:
	.zero		1
	.type		_ZN82_INTERNAL_f203ee7c_46_flash_fwd_hdim96_bf16_paged_softcapall_sm80_cu_a7f3af4d_43344cuda3std6ranges3__45__cpo9iter_moveE,@object
	.size		_ZN82_INTERNAL_f203ee7c_46_flash_fwd_hdim96_bf16_paged_softcapall_sm80_cu_a7f3af4d_43344cuda3std6ranges3__45__cpo9iter_moveE,(_ZN82_INTERNAL_f203ee7c_46_flash_fwd_hdim96_bf16_paged_softcapall_sm80_cu_a7f3af4d_43344cuda3std3__45__cpo5beginE - _ZN82_INTERNAL_f203ee7c_46_flash_fwd_hdim96_bf16_paged_softcapall_sm80_cu_a7f3af4d_43344cuda3std6ranges3__45__cpo9iter_moveE)
_ZN82_INTERNAL_f203ee7c_46_flash_fwd_hdim96_bf16_paged_softcapall_sm80_cu_a7f3af4d_43344cuda3std6ranges3__45__cpo9iter_moveE:
	.zero		1
	.type		_ZN82_INTERNAL_f203ee7c_46_flash_fwd_hdim96_bf16_paged_softcapall_sm80_cu_a7f3af4d_43344cuda3std3__45__cpo5beginE,@object
	.size		_ZN82_INTERNAL_f203ee7c_46_flash_fwd_hdim96_bf16_paged_softcapall_sm80_cu_a7f3af4d_43344cuda3std3__45__cpo5beginE,(_ZN82_INTERNAL_f203ee7c_46_flash_fwd_hdim96_bf16_paged_softcapall_sm80_cu_a7f3af4d_43344cuda3std3__484_GLOBAL__N__f203ee7c_46_flash_fwd_hdim96_bf16_paged_softcapall_sm80_cu_a7f3af4d_43346ignoreE - _ZN82_INTERNAL_f203ee7c_46_flash_fwd_hdim96_bf16_paged_softcapall_sm80_cu_a7f3af4d_43344cuda3std3__45__cpo5beginE)
_ZN82_INTERNAL_f203ee7c_46_flash_fwd_hdim96_bf16_paged_softcapall_sm80_cu_a7f3af4d_43344cuda3std3__45__cpo5beginE:
	.zero		1
	.type		_ZN82_INTERNAL_f203ee7c_46_flash_fwd_hdim96_bf16_paged_softcapall_sm80_cu_a7f3af4d_43344cuda3std3__484_GLOBAL__N__f203ee7c_46_flash_fwd_hdim96_bf16_paged_softcapall_sm80_cu_a7f3af4d_43346ignoreE,@object
	.size		_ZN82_INTERNAL_f203ee7c_46_flash_fwd_hdim96_bf16_paged_softcapall_sm80_cu_a7f3af4d_43344cuda3std3__484_GLOBAL__N__f203ee7c_46_flash_fwd_hdim96_bf16_paged_softcapall_sm80_cu_a7f3af4d_43346ignoreE,(_ZN82_INTERNAL_f203ee7c_46_flash_fwd_hdim96_bf16_paged_softcapall_sm80_cu_a7f3af4d_43344cute7productE - _ZN82_INTERNAL_f203ee7c_46_flash_fwd_hdim96_bf16_paged_softcapall_sm80_cu_a7f3af4d_43344cuda3std3__484_GLOBAL__N__f203ee7c_46_flash_fwd_hdim96_bf16_paged_softcapall_sm80_cu_a7f3af4d_43346ignoreE)
_ZN82_INTERNAL_f203ee7c_46_flash_fwd_hdim96_bf16_paged_softcapall_sm80_cu_a7f3af4d_43344cuda3std3__484_GLOBAL__N__f203ee7c_46_flash_fwd_hdim96_bf16_paged_softcapall_sm80_cu_a7f3af4d_43346ignoreE:
	.zero		1
	.type		_ZN82_INTERNAL_f203ee7c_46_flash_fwd_hdim96_bf16_paged_softcapall_sm80_cu_a7f3af4d_43344cute7productE,@object
	.size		_ZN82_INTERNAL_f203ee7c_46_flash_fwd_hdim96_bf16_paged_softcapall_sm80_cu_a7f3af4d_43344cute7productE,(_ZN82_INTERNAL_f203ee7c_46_flash_fwd_hdim96_bf16_paged_softcapall_sm80_cu_a7f3af4d_43344cuda3std3__45__cpo3endE - _ZN82_INTERNAL_f203ee7c_46_flash_fwd_hdim96_bf16_paged_softcapall_sm80_cu_a7f3af4d_43344cute7productE)
_ZN82_INTERNAL_f203ee7c_46_flash_fwd_hdim96_bf16_paged_softcapall_sm80_cu_a7f3af4d_43344cute7productE:
	.zero		1
	.type		_ZN82_INTERNAL_f203ee7c_46_flash_fwd_hdim96_bf16_paged_softcapall_sm80_cu_a7f3af4d_43344cuda3std3__45__cpo3endE,@object
	.size		_ZN82_INTERNAL_f203ee7c_46_flash_fwd_hdim96_bf16_paged_softcapall_sm80_cu_a7f3af4d_43344cuda3std3__45__cpo3endE,(_ZN82_INTERNAL_f203ee7c_46_flash_fwd_hdim96_bf16_paged_softcapall_sm80_cu_a7f3af4d_43344cuda3std3__419piecewise_constructE - _ZN82_INTERNAL_f203ee7c_46_flash_fwd_hdim96_bf16_paged_softcapall_sm80_cu_a7f3af4d_43344cuda3std3__45__cpo3endE)
_ZN82_INTERNAL_f203ee7c_46_flash_fwd_hdim96_bf16_paged_softcapall_sm80_cu_a7f3af4d_43344cuda3std3__45__cpo3endE:
	.zero		1
	.type		_ZN82_INTERNAL_f203ee7c_46_flash_fwd_hdim96_bf16_paged_softcapall_sm80_cu_a7f3af4d_43344cuda3std3__419piecewise_constructE,@object
	.size		_ZN82_INTERNAL_f203ee7c_46_flash_fwd_hdim96_bf16_paged_softcapall_sm80_cu_a7f3af4d_43344cuda3std3__419piecewise_constructE,(_ZN82_INTERNAL_f203ee7c_46_flash_fwd_hdim96_bf16_paged_softcapall_sm80_cu_a7f3af4d_43344cuda3std3__45__cpo4cendE - _ZN82_INTERNAL_f203ee7c_46_flash_fwd_hdim96_bf16_paged_softcapall_sm80_cu_a7f3af4d_43344cuda3std3__419piecewise_constructE)
_ZN82_INTERNAL_f203ee7c_46_flash_fwd_hdim96_bf16_paged_softcapall_sm80_cu_a7f3af4d_43344cuda3std3__419piecewise_constructE:
	.zero		1
	.type		_ZN82_INTERNAL_f203ee7c_46_flash_fwd_hdim96_bf16_paged_softcapall_sm80_cu_a7f3af4d_43344cuda3std3__45__cpo4cendE,@object
	.size		_ZN82_INTERNAL_f203ee7c_46_flash_fwd_hdim96_bf16_paged_softcapall_sm80_cu_a7f3af4d_43344cuda3std3__45__cpo4cendE,(_ZN82_INTERNAL_f203ee7c_46_flash_fwd_hdim96_bf16_paged_softcapall_sm80_cu_a7f3af4d_43344cuda3std6ranges3__45__cpo4swapE - _ZN82_INTERNAL_f203ee7c_46_flash_fwd_hdim96_bf16_paged_softcapall_sm80_cu_a7f3af4d_43344cuda3std3__45__cpo4cendE)
_ZN82_INTERNAL_f203ee7c_46_flash_fwd_hdim96_bf16_paged_softcapall_sm80_cu_a7f3af4d_43344cuda3std3__45__cpo4cendE:
	.zero		1
	.type		_ZN82_INTERNAL_f203ee7c_46_flash_fwd_hdim96_bf16_paged_softcapall_sm80_cu_a7f3af4d_43344cuda3std6ranges3__45__cpo4swapE,@object
	.size		_ZN82_INTERNAL_f203ee7c_46_flash_fwd_hdim96_bf16_paged_softcapall_sm80_cu_a7f3af4d_43344cuda3std6ranges3__45__cpo4swapE,(.L_7 - _ZN82_INTERNAL_f203ee7c_46_flash_fwd_hdim96_bf16_paged_softcapall_sm80_cu_a7f3af4d_43344cuda3std6ranges3__45__cpo4swapE)
_ZN82_INTERNAL_f203ee7c_46_flash_fwd_hdim96_bf16_paged_softcapall_sm80_cu_a7f3af4d_43344cuda3std6ranges3__45__cpo4swapE:
	.zero		1
.L_7:


//--------------------- .nv.constant0._ZN7cutlass13device_kernelIN5flash19enable_sm80_to_sm89INS1_16FlashAttnFwdSm80INS1_25CollectiveMainloopFwdSm80ILi4ELi1ELb0EN4cute5tupleIJNS5_1CILi128EEENS7_ILi64EEENS7_ILi96EEEEEELi96ENS_10bfloat16_tEfNS_4arch4Sm80ELb0ELb0ELb1ELb0ELb1ELb0ELb1ELb0EEENS1_21CollectiveEpilogueFwdINS6_IJS8_SA_S9_EEENS6_IJNS7_ILi1EEESI_SI_EEESC_SE_Li128ELb0ELb1ELb0ELb0EEENS1_19SingleTileSchedulerILb0ELb0ELb1ELi128EEEEEEEEEvNT_6ParamsE --------------------------
	.section	.nv.constant0._ZN7cutlass13device_kernelIN5flash19enable_sm80_to_sm89INS1_16FlashAttnFwdSm80INS1_25CollectiveMainloopFwdSm80ILi4ELi1ELb0EN4cute5tupleIJNS5_1CILi128EEENS7_ILi64EEENS7_ILi96EEEEEELi96ENS_10bfloat16_tEfNS_4arch4Sm80ELb0ELb0ELb1ELb0ELb1ELb0ELb1ELb0EEENS1_21CollectiveEpilogueFwdINS6_IJS8_SA_S9_EEENS6_IJNS7_ILi1EEESI_SI_EEESC_SE_Li128ELb0ELb1ELb0ELb0EEENS1_19SingleTileSchedulerILb0ELb0ELb1ELi128EEEEEEEEEvNT_6ParamsE,"a",@progbits
	.sectionflags	@""
	.align	4
.nv.constant0._ZN7cutlass13device_kernelIN5flash19enable_sm80_to_sm89INS1_16FlashAttnFwdSm80INS1_25CollectiveMainloopFwdSm80ILi4ELi1ELb0EN4cute5tupleIJNS5_1CILi128EEENS7_ILi64EEENS7_ILi96EEEEEELi96ENS_10bfloat16_tEfNS_4arch4Sm80ELb0ELb0ELb1ELb0ELb1ELb0ELb1ELb0EEENS1_21CollectiveEpilogueFwdINS6_IJS8_SA_S9_EEENS6_IJNS7_ILi1EEESI_SI_EEESC_SE_Li128ELb0ELb1ELb0ELb0EEENS1_19SingleTileSchedulerILb0ELb0ELb1ELi128EEEEEEEEEvNT_6ParamsE:
	.zero		1576


//--------------------- .nv.constant0._ZN7cutlass13device_kernelIN5flash19enable_sm80_to_sm89INS1_16FlashAttnFwdSm80INS1_25CollectiveMainloopFwdSm80ILi4ELi1ELb0EN4cute5tupleIJNS5_1CILi128EEENS7_ILi64EEENS7_ILi96EEEEEELi96ENS_10bfloat16_tEfNS_4arch4Sm80ELb0ELb0ELb1ELb1ELb1ELb0ELb1ELb0EEENS1_21CollectiveEpilogueFwdINS6_IJS8_SA_S9_EEENS6_IJNS7_ILi1EEESI_SI_EEESC_SE_Li128ELb1ELb1ELb0ELb0EEENS1_19SingleTileSchedulerILb1ELb0ELb1ELi128EEEEEEEEEvNT_6ParamsE --------------------------
	.section	.nv.constant0._ZN7cutlass13device_kernelIN5flash19enable_sm80_to_sm89INS1_16FlashAttnFwdSm80INS1_25CollectiveMainloopFwdSm80ILi4ELi1ELb0EN4cute5tupleIJNS5_1CILi128EEENS7_ILi64EEENS7_ILi96EEEEEELi96ENS_10bfloat16_tEfNS_4arch4Sm80ELb0ELb0ELb1ELb1ELb1ELb0ELb1ELb0EEENS1_21CollectiveEpilogueFwdINS6_IJS8_SA_S9_EEENS6_IJNS7_ILi1EEESI_SI_EEESC_SE_Li128ELb1ELb1ELb0ELb0EEENS1_19SingleTileSchedulerILb1ELb0ELb1ELi128EEEEEEEEEvNT_6ParamsE,"a",@progbits
	.sectionflags	@""
	.align	4
.nv.constant0._ZN7cutlass13device_kernelIN5flash19enable_sm80_to_sm89INS1_16FlashAttnFwdSm80INS1_25CollectiveMainloopFwdSm80ILi4ELi1ELb0EN4cute5tupleIJNS5_1CILi128EEENS7_ILi64EEENS7_ILi96EEEEEELi96ENS_10bfloat16_tEfNS_4arch4Sm80ELb0ELb0ELb1ELb1ELb1ELb0ELb1ELb0EEENS1_21CollectiveEpilogueFwdINS6_IJS8_SA_S9_EEENS6_IJNS7_ILi1EEESI_SI_EEESC_SE_Li128ELb1ELb1ELb0ELb0EEENS1_19SingleTileSchedulerILb1ELb0ELb1ELi128EEEEEEEEEvNT_6ParamsE:
	.zero		1576


//--------------------- .nv.constant0._ZN7cutlass13device_kernelIN5flash19enable_sm80_to_sm89INS1_16FlashAttnFwdSm80INS1_25CollectiveMainloopFwdSm80ILi4ELi1ELb0EN4cute5tupleIJNS5_1CILi128EEENS7_ILi64EEENS7_ILi96EEEEEELi96ENS_10bfloat16_tEfNS_4arch4Sm80ELb0ELb0ELb1ELb1ELb1ELb1ELb1ELb0EEENS1_21CollectiveEpilogueFwdINS6_IJS8_SA_S9_EEENS6_IJNS7_ILi1EEESI_SI_EEESC_SE_Li128ELb1ELb1ELb0ELb0EEENS1_19SingleTileSchedulerILb1ELb0ELb1ELi128EEEEEEEEEvNT_6ParamsE --------------------------
	.section	.nv.constant0._ZN7cutlass13device_kernelIN5flash19enable_sm80_to_sm89INS1_16FlashAttnFwdSm80INS1_25CollectiveMainloopFwdSm80ILi4ELi1ELb0EN4cute5tupleIJNS5_1CILi128EEENS7_ILi64EEENS7_ILi96EEEEEELi96ENS_10bfloat16_tEfNS_4arch4Sm80ELb0ELb0ELb1ELb1ELb1ELb1ELb1ELb0EEENS1_21CollectiveEpilogueFwdINS6_IJS8_SA_S9_EEENS6_IJNS7_ILi1EEESI_SI_EEESC_SE_Li128ELb1ELb1ELb0ELb0EEENS1_19SingleTileSchedulerILb1ELb0ELb1ELi128EEEEEEEEEvNT_6ParamsE,"a",@progbits
	.sectionflags	@""
	.align	4
.nv.constant0._ZN7cutlass13device_kernelIN5flash19enable_sm80_to_sm89INS1_16FlashAttnFwdSm80INS1_25CollectiveMainloopFwdSm80ILi4ELi1ELb0EN4cute5tupleIJNS5_1CILi128EEENS7_ILi64EEENS7_ILi96EEEEEELi96ENS_10bfloat16_tEfNS_4arch4Sm80ELb0ELb0ELb1ELb1ELb1ELb1ELb1ELb0EEENS1_21CollectiveEpilogueFwdINS6_IJS8_SA_S9_EEENS6_IJNS7_ILi1EEESI_SI_EEESC_SE_Li128ELb1ELb1ELb0ELb0EEENS1_19SingleTileSchedulerILb1ELb0ELb1ELi128EEEEEEEEEvNT_6ParamsE:
	.zero		1576


//--------------------- .nv.constant0._ZN7cutlass13device_kernelIN5flash19enable_sm80_to_sm89INS1_16FlashAttnFwdSm80INS1_25CollectiveMainloopFwdSm80ILi4ELi1ELb0EN4cute5tupleIJNS5_1CILi128EEENS7_ILi48EEENS7_ILi96EEEEEELi96ENS_10bfloat16_tEfNS_4arch4Sm80ELb0ELb1ELb1ELb0ELb1ELb0ELb1ELb0EEENS1_21CollectiveEpilogueFwdINS6_IJS8_SA_S9_EEENS6_IJNS7_ILi1EEESI_SI_EEESC_SE_Li128ELb0ELb1ELb0ELb0EEENS1_19SingleTileSchedulerILb0ELb0ELb1ELi128EEEEEEEEEvNT_6ParamsE --------------------------
	.section	.nv.constant0._ZN7cutlass13device_kernelIN5flash19enable_sm80_to_sm89INS1_16FlashAttnFwdSm80INS1_25CollectiveMainloopFwdSm80ILi4ELi1ELb0EN4cute5tupleIJNS5_1CILi128EEENS7_ILi48EEENS7_ILi96EEEEEELi96ENS_10bfloat16_tEfNS_4arch4Sm80ELb0ELb1ELb1ELb0ELb1ELb0ELb1ELb0EEENS1_21CollectiveEpilogueFwdINS6_IJS8_SA_S9_EEENS6_IJNS7_ILi1EEESI_SI_EEESC_SE_Li128ELb0ELb1ELb0ELb0EEENS1_19SingleTileSchedulerILb0ELb0ELb1ELi128EEEEEEEEEvNT_6ParamsE,"a",@progbits
	.sectionflags	@""
	.align	4
.nv.constant0._ZN7cutlass13device_kernelIN5flash19enable_sm80_to_sm89INS1_16FlashAttnFwdSm80INS1_25CollectiveMainloopFwdSm80ILi4ELi1ELb0EN4cute5tupleIJNS5_1CILi128EEENS7_ILi48EEENS7_ILi96EEEEEELi96ENS_10bfloat16_tEfNS_4arch4Sm80ELb0ELb1ELb1ELb0ELb1ELb0ELb1ELb0EEENS1_21CollectiveEpilogueFwdINS6_IJS8_SA_S9_EEENS6_IJNS7_ILi1EEESI_SI_EEESC_SE_Li128ELb0ELb1ELb0ELb0EEENS1_19SingleTileSchedulerILb0ELb0ELb1ELi128EEEEEEEEEvNT_6ParamsE:
	.zero		1576


//--------------------- .nv.constant0._ZN7cutlass13device_kernelIN5flash19enable_sm80_to_sm89INS1_16FlashAttnFwdSm80INS1_25CollectiveMainloopFwdSm80ILi4ELi1ELb0EN4cute5tupleIJNS5_1CILi128EEENS7_ILi48EEENS7_ILi96EEEEEELi96ENS_10bfloat16_tEfNS_4arch4Sm80ELb0ELb1ELb1ELb1ELb1ELb0ELb1ELb0EEENS1_21CollectiveEpilogueFwdINS6_IJS8_SA_S9_EEENS6_IJNS7_ILi1EEESI_SI_EEESC_SE_Li128ELb1ELb1ELb0ELb0EEENS1_19SingleTileSchedulerILb1ELb0ELb1ELi128EEEEEEEEEvNT_6ParamsE --------------------------
	.section	.nv.constant0._ZN7cutlass13device_kernelIN5flash19enable_sm80_to_sm89INS1_16FlashAttnFwdSm80INS1_25CollectiveMainloopFwdSm80ILi4ELi1ELb0EN4cute5tupleIJNS5_1CILi128EEENS7_ILi48EEENS7_ILi96EEEEEELi96ENS_10bfloat16_tEfNS_4arch4Sm80ELb0ELb1ELb1ELb1ELb1ELb0ELb1ELb0EEENS1_21CollectiveEpilogueFwdINS6_IJS8_SA_S9_EEENS6_IJNS7_ILi1EEESI_SI_EEESC_SE_Li128ELb1ELb1ELb0ELb0EEENS1_19SingleTileSchedulerILb1ELb0ELb1ELi128EEEEEEEEEvNT_6ParamsE,"a",@progbits
	.sectionflags	@""
	.align	4
.nv.constant0._ZN7cutlass13device_kernelIN5flash19enable_sm80_to_sm89INS1_16FlashAttnFwdSm80INS1_25CollectiveMainloopFwdSm80ILi4ELi1ELb0EN4cute5tupleIJNS5_1CILi128EEENS7_ILi48EEENS7_ILi96EEEEEELi96ENS_10bfloat16_tEfNS_4arch4Sm80ELb0ELb1ELb1ELb1ELb1ELb0ELb1ELb0EEENS1_21CollectiveEpilogueFwdINS6_IJS8_SA_S9_EEENS6_IJNS7_ILi1EEESI_SI_EEESC_SE_Li128ELb1ELb1ELb0ELb0EEENS1_19SingleTileSchedulerILb1ELb0ELb1ELi128EEEEEEEEEvNT_6ParamsE:
	.zero		1576


//--------------------- .nv.constant0._ZN7cutlass13device_kernelIN5flash19enable_sm80_to_sm89INS1_16FlashAttnFwdSm80INS1_25CollectiveMainloopFwdSm80ILi4ELi1ELb0EN4cute5tupleIJNS5_1CILi128EEENS7_ILi48EEENS7_ILi96EEEEEELi96ENS_10bfloat16_tEfNS_4arch4Sm80ELb0ELb1ELb1ELb1ELb1ELb1ELb1ELb0EEENS1_21CollectiveEpilogueFwdINS6_IJS8_SA_S9_EEENS6_IJNS7_ILi1EEESI_SI_EEESC_SE_Li128ELb1ELb1ELb0ELb0EEENS1_19SingleTileSchedulerILb1ELb0ELb1ELi128EEEEEEEEEvNT_6ParamsE --------------------------
	.section	.nv.constant0._ZN7cutlass13device_kernelIN5flash19enable_sm80_to_sm89INS1_16FlashAttnFwdSm80INS1_25CollectiveMainloopFwdSm80ILi4ELi1ELb0EN4cute5tupleIJNS5_1CILi128EEENS7_ILi48EEENS7_ILi96EEEEEELi96ENS_10bfloat16_tEfNS_4arch4Sm80ELb0ELb1ELb1ELb1ELb1ELb1ELb1ELb0EEENS1_21CollectiveEpilogueFwdINS6_IJS8_SA_S9_EEENS6_IJNS7_ILi1EEESI_SI_EEESC_SE_Li128ELb1ELb1ELb0ELb0EEENS1_19SingleTileSchedulerILb1ELb0ELb1ELi128EEEEEEEEEvNT_6ParamsE,"a",@progbits
	.sectionflags	@""
	.align	4
.nv.constant0._ZN7cutlass13device_kernelIN5flash19enable_sm80_to_sm89INS1_16FlashAttnFwdSm80INS1_25CollectiveMainloopFwdSm80ILi4ELi1ELb0EN4cute5tupleIJNS5_1CILi128EEENS7_ILi48EEENS7_ILi96EEEEEELi96ENS_10bfloat16_tEfNS_4arch4Sm80ELb0ELb1ELb1ELb1ELb1ELb1ELb1ELb0EEENS1_21CollectiveEpilogueFwdINS6_IJS8_SA_S9_EEENS6_IJNS7_ILi1EEESI_SI_EEESC_SE_Li128ELb1ELb1ELb0ELb0EEENS1_19SingleTileSchedulerILb1ELb0ELb1ELi128EEEEEEEEEvNT_6ParamsE:
	.zero		1576


//--------------------- .nv.constant0._ZN7cutlass13device_kernelIN5flash19enable_sm80_to_sm89INS1_16FlashAttnFwdSm80INS1_25CollectiveMainloopFwdSm80ILi4ELi1ELb0EN4cute5tupleIJNS5_1CILi128EEENS7_ILi64EEENS7_ILi96EEEEEELi96ENS_10bfloat16_tEfNS_4arch4Sm80ELb1ELb0ELb1ELb0ELb1ELb0ELb1ELb0EEENS1_21CollectiveEpilogueFwdINS6_IJS8_SA_S9_EEENS6_IJNS7_ILi1EEESI_SI_EEESC_SE_Li128ELb0ELb1ELb0ELb0EEENS1_30DynamicPersistentTileSchedulerILi128ELi128ELb0ELb1ELb0EEEEEEEEEvNT_6ParamsE --------------------------
	.section	.nv.constant0._ZN7cutlass13device_kernelIN5flash19enable_sm80_to_sm89INS1_16FlashAttnFwdSm80INS1_25CollectiveMainloopFwdSm80ILi4ELi1ELb0EN4cute5tupleIJNS5_1CILi128EEENS7_ILi64EEENS7_ILi96EEEEEELi96ENS_10bfloat16_tEfNS_4arch4Sm80ELb1ELb0ELb1ELb0ELb1ELb0ELb1ELb0EEENS1_21CollectiveEpilogueFwdINS6_IJS8_SA_S9_EEENS6_IJNS7_ILi1EEESI_SI_EEESC_SE_Li128ELb0ELb1ELb0ELb0EEENS1_30DynamicPersistentTileSchedulerILi128ELi128ELb0ELb1ELb0EEEEEEEEEvNT_6ParamsE,"a",@progbits
	.sectionflags	@""
	.align	4
.nv.constant0._ZN7cutlass13device_kernelIN5flash19enable_sm80_to_sm89INS1_16FlashAttnFwdSm80INS1_25CollectiveMainloopFwdSm80ILi4ELi1ELb0EN4cute5tupleIJNS5_1CILi128EEENS7_ILi64EEENS7_ILi96EEEEEELi96ENS_10bfloat16_tEfNS_4arch4Sm80ELb1ELb0ELb1ELb0ELb1ELb0ELb1ELb0EEENS1_21CollectiveEpilogueFwdINS6_IJS8_SA_S9_EEENS6_IJNS7_ILi1EEESI_SI_EEESC_SE_Li128ELb0ELb1ELb0ELb0EEENS1_30DynamicPersistentTileSchedulerILi128ELi128ELb0ELb1ELb0EEEEEEEEEvNT_6ParamsE:
	.zero		1592


//--------------------- .nv.constant0._ZN7cutlass13device_kernelIN5flash19enable_sm80_to_sm89INS1_16FlashAttnFwdSm80INS1_25CollectiveMainloopFwdSm80ILi4ELi1ELb0EN4cute5tupleIJNS5_1CILi128EEENS7_ILi64EEENS7_ILi96EEEEEELi96ENS_10bfloat16_tEfNS_4arch4Sm80ELb1ELb0ELb1ELb1ELb1ELb0ELb1ELb0EEENS1_21CollectiveEpilogueFwdINS6_IJS8_SA_S9_EEENS6_IJNS7_ILi1EEESI_SI_EEESC_SE_Li128ELb1ELb1ELb0ELb0EEENS1_19SingleTileSchedulerILb1ELb0ELb1ELi128EEEEEEEEEvNT_6ParamsE --------------------------
	.section	.nv.constant0._ZN7cutlass13device_kernelIN5flash19enable_sm80_to_sm89INS1_16FlashAttnFwdSm80INS1_25CollectiveMainloopFwdSm80ILi4ELi1ELb0EN4cute5tupleIJNS5_1CILi128EEENS7_ILi64EEENS7_ILi96EEEEEELi96ENS_10bfloat16_tEfNS_4arch4Sm80ELb1ELb0ELb1ELb1ELb1ELb0ELb1ELb0EEENS1_21CollectiveEpilogueFwdINS6_IJS8_SA_S9_EEENS6_IJNS7_ILi1EEESI_SI_EEESC_SE_Li128ELb1ELb1ELb0ELb0EEENS1_19SingleTileSchedulerILb1ELb0ELb1ELi128EEEEEEEEEvNT_6ParamsE,"a",@progbits
	.sectionflags	@""
	.align	4
.nv.constant0._ZN7cutlass13device_kernelIN5flash19enable_sm80_to_sm89INS1_16FlashAttnFwdSm80INS1_25CollectiveMainloopFwdSm80ILi4ELi1ELb0EN4cute5tupleIJNS5_1CILi128EEENS7_ILi64EEENS7_ILi96EEEEEELi96ENS_10bfloat16_tEfNS_4arch4Sm80ELb1ELb0ELb1ELb1ELb1ELb0ELb1ELb0EEENS1_21CollectiveEpilogueFwdINS6_IJS8_SA_S9_EEENS6_IJNS7_ILi1EEESI_SI_EEESC_SE_Li128ELb1ELb1ELb0ELb0EEENS1_19SingleTileSchedulerILb1ELb0ELb1ELi128EEEEEEEEEvNT_6ParamsE:
	.zero		1576


//--------------------- .nv.constant0._ZN7cutlass13device_kernelIN5flash19enable_sm80_to_sm89INS1_16FlashAttnFwdSm80INS1_25CollectiveMainloopFwdSm80ILi4ELi1ELb0EN4cute5tupleIJNS5_1CILi128EEENS7_ILi64EEENS7_ILi96EEEEEELi96ENS_10bfloat16_tEfNS_4arch4Sm80ELb1ELb0ELb1ELb1ELb1ELb1ELb1ELb0EEENS1_21CollectiveEpilogueFwdINS6_IJS8_SA_S9_EEENS6_IJNS7_ILi1EEESI_SI_EEESC_SE_Li128ELb1ELb1ELb0ELb0EEENS1_19SingleTileSchedulerILb1ELb0ELb1ELi128EEEEEEEEEvNT_6ParamsE --------------------------
	.section	.nv.constant0._ZN7cutlass13device_kernelIN5flash19enable_sm80_to_sm89INS1_16FlashAttnFwdSm80INS1_25CollectiveMainloopFwdSm80ILi4ELi1ELb0EN4cute5tupleIJNS5_1CILi128EEENS7_ILi64EEENS7_ILi96EEEEEELi96ENS_10bfloat16_tEfNS_4arch4Sm80ELb1ELb0ELb1ELb1ELb1ELb1ELb1ELb0EEENS1_21CollectiveEpilogueFwdINS6_IJS8_SA_S9_EEENS6_IJNS7_ILi1EEESI_SI_EEESC_SE_Li128ELb1ELb1ELb0ELb0EEENS1_19SingleTileSchedulerILb1ELb0ELb1ELi128EEEEEEEEEvNT_6ParamsE,"a",@progbits
	.sectionflags	@""
	.align	4
.nv.constant0._ZN7cutlass13device_kernelIN5flash19enable_sm80_to_sm89INS1_16FlashAttnFwdSm80INS1_25CollectiveMainloopFwdSm80ILi4ELi1ELb0EN4cute5tupleIJNS5_1CILi128EEENS7_ILi64EEENS7_ILi96EEEEEELi96ENS_10bfloat16_tEfNS_4arch4Sm80ELb1ELb0ELb1ELb1ELb1ELb1ELb1ELb0EEENS1_21CollectiveEpilogueFwdINS6_IJS8_SA_S9_EEENS6_IJNS7_ILi1EEESI_SI_EEESC_SE_Li128ELb1ELb1ELb0ELb0EEENS1_19SingleTileSchedulerILb1ELb0ELb1ELi128EEEEEEEEEvNT_6ParamsE:
	.zero		1576


//--------------------- .nv.constant0._ZN7cutlass13device_kernelIN5flash19enable_sm80_to_sm89INS1_16FlashAttnFwdSm80INS1_25CollectiveMainloopFwdSm80ILi4ELi1ELb0EN4cute5tupleIJNS5_1CILi128EEENS7_ILi64EEENS7_ILi96EEEEEELi96ENS_10bfloat16_tEfNS_4arch4Sm80ELb0ELb0ELb0ELb0ELb1ELb0ELb1ELb0EEENS1_21CollectiveEpilogueFwdINS6_IJS8_SA_S9_EEENS6_IJNS7_ILi1EEESI_SI_EEESC_SE_Li128ELb0ELb1ELb0ELb0EEENS1_19SingleTileSchedulerILb0ELb0ELb1ELi128EEEEEEEEEvNT_6ParamsE --------------------------
	.section	.nv.constant0._ZN7cutlass13device_kernelIN5flash19enable_sm80_to_sm89INS1_16FlashAttnFwdSm80INS1_25CollectiveMainloopFwdSm80ILi4ELi1ELb0EN4cute5tupleIJNS5_1CILi128EEENS7_ILi64EEENS7_ILi96EEEEEELi96ENS_10bfloat16_tEfNS_4arch4Sm80ELb0ELb0ELb0ELb0ELb1ELb0ELb1ELb0EEENS1_21CollectiveEpilogueFwdINS6_IJS8_SA_S9_EEENS6_IJNS7_ILi1EEESI_SI_EEESC_SE_Li128ELb0ELb1ELb0ELb0EEENS1_19SingleTileSchedulerILb0ELb0ELb1ELi128EEEEEEEEEvNT_6ParamsE,"a",@progbits
	.sectionflags	@""
	.align	4
.nv.constant0._ZN7cutlass13device_kernelIN5flash19enable_sm80_to_sm89INS1_16FlashAttnFwdSm80INS1_25CollectiveMainloopFwdSm80ILi4ELi1ELb0EN4cute5tupleIJNS5_1CILi128EEENS7_ILi64EEENS7_ILi96EEEEEELi96ENS_10bfloat16_tEfNS_4arch4Sm80ELb0ELb0ELb0ELb0ELb1ELb0ELb1ELb0EEENS1_21CollectiveEpilogueFwdINS6_IJS8_SA_S9_EEENS6_IJNS7_ILi1EEESI_SI_EEESC_SE_Li128ELb0ELb1ELb0ELb0EEENS1_19SingleTileSchedulerILb0ELb0ELb1ELi128EEEEEEEEEvNT_6ParamsE:
	.zero		1576


//--------------------- .nv.constant0._ZN7cutlass13device_kernelIN5flash19enable_sm80_to_sm89INS1_16FlashAttnFwdSm80INS1_25CollectiveMainloopFwdSm80ILi4ELi1ELb0EN4cute5tupleIJNS5_1CILi128EEENS7_ILi64EEENS7_ILi96EEEEEELi96ENS_10bfloat16_tEfNS_4arch4Sm80ELb0ELb0ELb0ELb1ELb1ELb0ELb1ELb0EEENS1_21CollectiveEpilogueFwdINS6_IJS8_SA_S9_EEENS6_IJNS7_ILi1EEESI_SI_EEESC_SE_Li128ELb1ELb1ELb0ELb0EEENS1_19SingleTileSchedulerILb1ELb0ELb1ELi128EEEEEEEEEvNT_6ParamsE --------------------------
	.section	.nv.constant0._ZN7cutlass13device_kernelIN5flash19enable_sm80_to_sm89INS1_16FlashAttnFwdSm80INS1_25CollectiveMainloopFwdSm80ILi4ELi1ELb0EN4cute5tupleIJNS5_1CILi128EEENS7_ILi64EEENS7_ILi96EEEEEELi96ENS_10bfloat16_tEfNS_4arch4Sm80ELb0ELb0ELb0ELb1ELb1ELb0ELb1ELb0EEENS1_21CollectiveEpilogueFwdINS6_IJS8_SA_S9_EEENS6_IJNS7_ILi1EEESI_SI_EEESC_SE_Li128ELb1ELb1ELb0ELb0EEENS1_19SingleTileSchedulerILb1ELb0ELb1ELi128EEEEEEEEEvNT_6ParamsE,"a",@progbits
	.sectionflags	@""
	.align	4
.nv.constant0._ZN7cutlass13device_kernelIN5flash19enable_sm80_to_sm89INS1_16FlashAttnFwdSm80INS1_25CollectiveMainloopFwdSm80ILi4ELi1ELb0EN4cute5tupleIJNS5_1CILi128EEENS7_ILi64EEENS7_ILi96EEEEEELi96ENS_10bfloat16_tEfNS_4arch4Sm80ELb0ELb0ELb0ELb1ELb1ELb0ELb1ELb0EEENS1_21CollectiveEpilogueFwdINS6_IJS8_SA_S9_EEENS6_IJNS7_ILi1EEESI_SI_EEESC_SE_Li128ELb1ELb1ELb0ELb0EEENS1_19SingleTileSchedulerILb1ELb0ELb1ELi128EEEEEEEEEvNT_6ParamsE:
	.zero		1576


//--------------------- .nv.constant0._ZN7cutlass13device_kernelIN5flash19enable_sm80_to_sm89INS1_16FlashAttnFwdSm80INS1_25CollectiveMainloopFwdSm80ILi4ELi1ELb0EN4cute5tupleIJNS5_1CILi128EEENS7_ILi64EEENS7_ILi96EEEEEELi96ENS_10bfloat16_tEfNS_4arch4Sm80ELb0ELb0ELb0ELb1ELb1ELb1ELb1ELb0EEENS1_21CollectiveEpilogueFwdINS6_IJS8_SA_S9_EEENS6_IJNS7_ILi1EEESI_SI_EEESC_SE_Li128ELb1ELb1ELb0ELb0EEENS1_19SingleTileSchedulerILb1ELb0ELb1ELi128EEEEEEEEEvNT_6ParamsE --------------------------
	.section	.nv.constant0._ZN7cutlass13device_kernelIN5flash19enable_sm80_to_sm89INS1_16FlashAttnFwdSm80INS1_25CollectiveMainloopFwdSm80ILi4ELi1ELb0EN4cute5tupleIJNS5_1CILi128EEENS7_ILi64EEENS7_ILi96EEEEEELi96ENS_10bfloat16_tEfNS_4arch4Sm80ELb0ELb0ELb0ELb1ELb1ELb1ELb1ELb0EEENS1_21CollectiveEpilogueFwdINS6_IJS8_SA_S9_EEENS6_IJNS7_ILi1EEESI_SI_EEESC_SE_Li128ELb1ELb1ELb0ELb0EEENS1_19SingleTileSchedulerILb1ELb0ELb1ELi128EEEEEEEEEvNT_6ParamsE,"a",@progbits
	.sectionflags	@""
	.align	4
.nv.constant0._ZN7cutlass13device_kernelIN5flash19enable_sm80_to_sm89INS1_16FlashAttnFwdSm80INS1_25CollectiveMainloopFwdSm80ILi4ELi1ELb0EN4cute5tupleIJNS5_1CILi128EEENS7_ILi64EEENS7_ILi96EEEEEELi96ENS_10bfloat16_tEfNS_4arch4Sm80ELb0ELb0ELb0ELb1ELb1ELb1ELb1ELb0EEENS1_21CollectiveEpilogueFwdINS6_IJS8_SA_S9_EEENS6_IJNS7_ILi1EEESI_SI_EEESC_SE_Li128ELb1ELb1ELb0ELb0EEENS1_19SingleTileSchedulerILb1ELb0ELb1ELi128EEEEEEEEEvNT_6ParamsE:
	.zero		1576


//--------------------- .nv.constant0._ZN7cutlass13device_kernelIN5flash19enable_sm80_to_sm89INS1_16FlashAttnFwdSm80INS1_25CollectiveMainloopFwdSm80ILi4ELi1ELb0EN4cute5tupleIJNS5_1CILi128EEENS7_ILi48EEENS7_ILi96EEEEEELi96ENS_10bfloat16_tEfNS_4arch4Sm80ELb0ELb1ELb0ELb0ELb1ELb0ELb1ELb0EEENS1_21CollectiveEpilogueFwdINS6_IJS8_SA_S9_EEENS6_IJNS7_ILi1EEESI_SI_EEESC_SE_Li128ELb0ELb1ELb0ELb0EEENS1_19SingleTileSchedulerILb0ELb0ELb1ELi128EEEEEEEEEvNT_6ParamsE --------------------------
	.section	.nv.constant0._ZN7cutlass13device_kernelIN5flash19enable_sm80_to_sm89INS1_16FlashAttnFwdSm80INS1_25CollectiveMainloopFwdSm80ILi4ELi1ELb0EN4cute5tupleIJNS5_1CILi128EEENS7_ILi48EEENS7_ILi96EEEEEELi96ENS_10bfloat16_tEfNS_4arch4Sm80ELb0ELb1ELb0ELb0ELb1ELb0ELb1ELb0EEENS1_21CollectiveEpilogueFwdINS6_IJS8_SA_S9_EEENS6_IJNS7_ILi1EEESI_SI_EEESC_SE_Li128ELb0ELb1ELb0ELb0EEENS1_19SingleTileSchedulerILb0ELb0ELb1ELi128EEEEEEEEEvNT_6ParamsE,"a",@progbits
	.sectionflags	@""
	.align	4
.nv.constant0._ZN7cutlass13device_kernelIN5flash19enable_sm80_to_sm89INS1_16FlashAttnFwdSm80INS1_25CollectiveMainloopFwdSm80ILi4ELi1ELb0EN4cute5tupleIJNS5_1CILi128EEENS7_ILi48EEENS7_ILi96EEEEEELi96ENS_10bfloat16_tEfNS_4arch4Sm80ELb0ELb1ELb0ELb0ELb1ELb0ELb1ELb0EEENS1_21CollectiveEpilogueFwdINS6_IJS8_SA_S9_EEENS6_IJNS7_ILi1EEESI_SI_EEESC_SE_Li128ELb0ELb1ELb0ELb0EEENS1_19SingleTileSchedulerILb0ELb0ELb1ELi128EEEEEEEEEvNT_6ParamsE:
	.zero		1576


//--------------------- .nv.constant0._ZN7cutlass13device_kernelIN5flash19enable_sm80_to_sm89INS1_16FlashAttnFwdSm80INS1_25CollectiveMainloopFwdSm80ILi4ELi1ELb0EN4cute5tupleIJNS5_1CILi128EEENS7_ILi48EEENS7_ILi96EEEEEELi96ENS_10bfloat16_tEfNS_4arch4Sm80ELb0ELb1ELb0ELb1ELb1ELb0ELb1ELb0EEENS1_21CollectiveEpilogueFwdINS6_IJS8_SA_S9_EEENS6_IJNS7_ILi1EEESI_SI_EEESC_SE_Li128ELb1ELb1ELb0ELb0EEENS1_19SingleTileSchedulerILb1ELb0ELb1ELi128EEEEEEEEEvNT_6ParamsE --------------------------
	.section	.nv.constant0._ZN7cutlass13device_kernelIN5flash19enable_sm80_to_sm89INS1_16FlashAttnFwdSm80INS1_25CollectiveMainloopFwdSm80ILi4ELi1ELb0EN4cute5tupleIJNS5_1CILi128EEENS7_ILi48EEENS7_ILi96EEEEEELi96ENS_10bfloat16_tEfNS_4arch4Sm80ELb0ELb1ELb0ELb1ELb1ELb0ELb1ELb0EEENS1_21CollectiveEpilogueFwdINS6_IJS8_SA_S9_EEENS6_IJNS7_ILi1EEESI_SI_EEESC_SE_Li128ELb1ELb1ELb0ELb0EEENS1_19SingleTileSchedulerILb1ELb0ELb1ELi128EEEEEEEEEvNT_6ParamsE,"a",@progbits
	.sectionflags	@""
	.align	4
.nv.constant0._ZN7cutlass13device_kernelIN5flash19enable_sm80_to_sm89INS1_16FlashAttnFwdSm80INS1_25CollectiveMainloopFwdSm80ILi4ELi1ELb0EN4cute5tupleIJNS5_1CILi128EEENS7_ILi48EEENS7_ILi96EEEEEELi96ENS_10bfloat16_tEfNS_4arch4Sm80ELb0ELb1ELb0ELb1ELb1ELb0ELb1ELb0EEENS1_21CollectiveEpilogueFwdINS6_IJS8_SA_S9_EEENS6_IJNS7_ILi1EEESI_SI_EEESC_SE_Li128ELb1ELb1ELb0ELb0EEENS1_19SingleTileSchedulerILb1ELb0ELb1ELi128EEEEEEEEEvNT_6ParamsE:
	.zero		1576


//--------------------- .nv.constant0._ZN7cutlass13device_kernelIN5flash19enable_sm80_to_sm89INS1_16FlashAttnFwdSm80INS1_25CollectiveMainloopFwdSm80ILi4ELi1ELb0EN4cute5tupleIJNS5_1CILi128EEENS7_ILi48EEENS7_ILi96EEEEEELi96ENS_10bfloat16_tEfNS_4arch4Sm80ELb0ELb1ELb0ELb1ELb1ELb1ELb1ELb0EEENS1_21CollectiveEpilogueFwdINS6_IJS8_SA_S9_EEENS6_IJNS7_ILi1EEESI_SI_EEESC_SE_Li128ELb1ELb1ELb0ELb0EEENS1_19SingleTileSchedulerILb1ELb0ELb1ELi128EEEEEEEEEvNT_6ParamsE --------------------------
	.section	.nv.constant0._ZN7cutlass13device_kernelIN5flash19enable_sm80_to_sm89INS1_16FlashAttnFwdSm80INS1_25CollectiveMainloopFwdSm80ILi4ELi1ELb0EN4cute5tupleIJNS5_1CILi128EEENS7_ILi48EEENS7_ILi96EEEEEELi96ENS_10bfloat16_tEfNS_4arch4Sm80ELb0ELb1ELb0ELb1ELb1ELb1ELb1ELb0EEENS1_21CollectiveEpilogueFwdINS6_IJS8_SA_S9_EEENS6_IJNS7_ILi1EEESI_SI_EEESC_SE_Li128ELb1ELb1ELb0ELb0EEENS1_19SingleTileSchedulerILb1ELb0ELb1ELi128EEEEEEEEEvNT_6ParamsE,"a",@progbits
	.sectionflags	@""
	.align	4
.nv.constant0._ZN7cutlass13device_kernelIN5flash19enable_sm80_to_sm89INS1_16FlashAttnFwdSm80INS1_25CollectiveMainloopFwdSm80ILi4ELi1ELb0EN4cute5tupleIJNS5_1CILi128EEENS7_ILi48EEENS7_ILi96EEEEEELi96ENS_10bfloat16_tEfNS_4arch4Sm80ELb0ELb1ELb0ELb1ELb1ELb1ELb1ELb0EEENS1_21CollectiveEpilogueFwdINS6_IJS8_SA_S9_EEENS6_IJNS7_ILi1EEESI_SI_EEESC_SE_Li128ELb1ELb1ELb0ELb0EEENS1_19SingleTileSchedulerILb1ELb0ELb1ELi128EEEEEEEEEvNT_6ParamsE:
	.zero		1576


//--------------------- .nv.constant0._ZN7cutlass13device_kernelIN5flash19enable_sm80_to_sm89INS1_16FlashAttnFwdSm80INS1_25CollectiveMainloopFwdSm80ILi4ELi1ELb0EN4cute5tupleIJNS5_1CILi128EEENS7_ILi64EEENS7_ILi96EEEEEELi96ENS_10bfloat16_tEfNS_4arch4Sm80ELb1ELb0ELb0ELb0ELb1ELb0ELb1ELb0EEENS1_21CollectiveEpilogueFwdINS6_IJS8_SA_S9_EEENS6_IJNS7_ILi1EEESI_SI_EEESC_SE_Li128ELb0ELb1ELb0ELb0EEENS1_30DynamicPersistentTileSchedulerILi128ELi128ELb0ELb1ELb0EEEEEEEEEvNT_6ParamsE --------------------------
	.section	.nv.constant0._ZN7cutlass13device_kernelIN5flash19enable_sm80_to_sm89INS1_16FlashAttnFwdSm80INS1_25CollectiveMainloopFwdSm80ILi4ELi1ELb0EN4cute5tupleIJNS5_1CILi128EEENS7_ILi64EEENS7_ILi96EEEEEELi96ENS_10bfloat16_tEfNS_4arch4Sm80ELb1ELb0ELb0ELb0ELb1ELb0ELb1ELb0EEENS1_21CollectiveEpilogueFwdINS6_IJS8_SA_S9_EEENS6_IJNS7_ILi1EEESI_SI_EEESC_SE_Li128ELb0ELb1ELb0ELb0EEENS1_30DynamicPersistentTileSchedulerILi128ELi128ELb0ELb1ELb0EEEEEEEEEvNT_6ParamsE,"a",@progbits
	.sectionflags	@""
	.align	4
.nv.constant0._ZN7cutlass13device_kernelIN5flash19enable_sm80_to_sm89INS1_16FlashAttnFwdSm80INS1_25CollectiveMainloopFwdSm80ILi4ELi1ELb0EN4cute5tupleIJNS5_1CILi128EEENS7_ILi64EEENS7_ILi96EEEEEELi96ENS_10bfloat16_tEfNS_4arch4Sm80ELb1ELb0ELb0ELb0ELb1ELb0ELb1ELb0EEENS1_21CollectiveEpilogueFwdINS6_IJS8_SA_S9_EEENS6_IJNS7_ILi1EEESI_SI_EEESC_SE_Li128ELb0ELb1ELb0ELb0EEENS1_30DynamicPersistentTileSchedulerILi128ELi128ELb0ELb1ELb0EEEEEEEEEvNT_6ParamsE:
	.zero		1592


//--------------------- .nv.constant0._ZN7cutlass13device_kernelIN5flash19enable_sm80_to_sm89INS1_16FlashAttnFwdSm80INS1_25CollectiveMainloopFwdSm80ILi4ELi1ELb0EN4cute5tupleIJNS5_1CILi128EEENS7_ILi64EEENS7_ILi96EEEEEELi96ENS_10bfloat16_tEfNS_4arch4Sm80ELb1ELb0ELb0ELb1ELb1ELb0ELb1ELb0EEENS1_21CollectiveEpilogueFwdINS6_IJS8_SA_S9_EEENS6_IJNS7_ILi1EEESI_SI_EEESC_SE_Li128ELb1ELb1ELb0ELb0EEENS1_19SingleTileSchedulerILb1ELb0ELb1ELi128EEEEEEEEEvNT_6ParamsE --------------------------
	.section	.nv.constant0._ZN7cutlass13device_kernelIN5flash19enable_sm80_to_sm89INS1_16FlashAttnFwdSm80INS1_25CollectiveMainloopFwdSm80ILi4ELi1ELb0EN4cute5tupleIJNS5_1CILi128EEENS7_ILi64EEENS7_ILi96EEEEEELi96ENS_10bfloat16_tEfNS_4arch4Sm80ELb1ELb0ELb0ELb1ELb1ELb0ELb1ELb0EEENS1_21CollectiveEpilogueFwdINS6_IJS8_SA_S9_EEENS6_IJNS7_ILi1EEESI_SI_EEESC_SE_Li128ELb1ELb1ELb0ELb0EEENS1_19SingleTileSchedulerILb1ELb0ELb1ELi128EEEEEEEEEvNT_6ParamsE,"a",@progbits
	.sectionflags	@""
	.align	4
.nv.constant0._ZN7cutlass13device_kernelIN5flash19enable_sm80_to_sm89INS1_16FlashAttnFwdSm80INS1_25CollectiveMainloopFwdSm80ILi4ELi1ELb0EN4cute5tupleIJNS5_1CILi128EEENS7_ILi64EEENS7_ILi96EEEEEELi96ENS_10bfloat16_tEfNS_4arch4Sm80ELb1ELb0ELb0ELb1ELb1ELb0ELb1ELb0EEENS1_21CollectiveEpilogueFwdINS6_IJS8_SA_S9_EEENS6_IJNS7_ILi1EEESI_SI_EEESC_SE_Li128ELb1ELb1ELb0ELb0EEENS1_19SingleTileSchedulerILb1ELb0ELb1ELi128EEEEEEEEEvNT_6ParamsE:
	.zero		1576


//--------------------- .nv.constant0._ZN7cutlass13device_kernelIN5flash19enable_sm80_to_sm89INS1_16FlashAttnFwdSm80INS1_25CollectiveMainloopFwdSm80ILi4ELi1ELb0EN4cute5tupleIJNS5_1CILi128EEENS7_ILi64EEENS7_ILi96EEEEEELi96ENS_10bfloat16_tEfNS_4arch4Sm80ELb1ELb0ELb0ELb1ELb1ELb1ELb1ELb0EEENS1_21CollectiveEpilogueFwdINS6_IJS8_SA_S9_EEENS6_IJNS7_ILi1EEESI_SI_EEESC_SE_Li128ELb1ELb1ELb0ELb0EEENS1_19SingleTileSchedulerILb1ELb0ELb1ELi128EEEEEEEEEvNT_6ParamsE --------------------------
	.section	.nv.constant0._ZN7cutlass13device_kernelIN5flash19enable_sm80_to_sm89INS1_16FlashAttnFwdSm80INS1_25CollectiveMainloopFwdSm80ILi4ELi1ELb0EN4cute5tupleIJNS5_1CILi128EEENS7_ILi64EEENS7_ILi96EEEEEELi96ENS_10bfloat16_tEfNS_4arch4Sm80ELb1ELb0ELb0ELb1ELb1ELb1ELb1ELb0EEENS1_21CollectiveEpilogueFwdINS6_IJS8_SA_S9_EEENS6_IJNS7_ILi1EEESI_SI_EEESC_SE_Li128ELb1ELb1ELb0ELb0EEENS1_19SingleTileSchedulerILb1ELb0ELb1ELi128EEEEEEEEEvNT_6ParamsE,"a",@progbits
	.sectionflags	@""
	.align	4
.nv.constant0._ZN7cutlass13device_kernelIN5flash19enable_sm80_to_sm89INS1_16FlashAttnFwdSm80INS1_25CollectiveMainloopFwdSm80ILi4ELi1ELb0EN4cute5tupleIJNS5_1CILi128EEENS7_ILi64EEENS7_ILi96EEEEEELi96ENS_10bfloat16_tEfNS_4arch4Sm80ELb1ELb0ELb0ELb1ELb1ELb1ELb1ELb0EEENS1_21CollectiveEpilogueFwdINS6_IJS8_SA_S9_EEENS6_IJNS7_ILi1EEESI_SI_EEESC_SE_Li128ELb1ELb1ELb0ELb0EEENS1_19SingleTileSchedulerILb1ELb0ELb1ELi128EEEEEEEEEvNT_6ParamsE:
	.zero		1576


//--------------------- SYMBOLS --------------------------

	.type		.nv.reservedSmem.offset0,@object
	.size		.nv.reservedSmem.offset0,0x4
